//
// Generated by NVIDIA NVVM Compiler
//
// Compiler Build ID: CL-36424714
// Cuda compilation tools, release 13.0, V13.0.88
// Based on NVVM 20.0.0
//

.version 9.0
.target sm_100
.address_size 64

	// .globl	_Z25convertFlattenedToBatchedPfPS_ii

.visible .entry _Z25convertFlattenedToBatchedPfPS_ii(
	.param .u64 .ptr .align 1 _Z25convertFlattenedToBatchedPfPS_ii_param_0,
	.param .u64 .ptr .align 1 _Z25convertFlattenedToBatchedPfPS_ii_param_1,
	.param .u32 _Z25convertFlattenedToBatchedPfPS_ii_param_2,
	.param .u32 _Z25convertFlattenedToBatchedPfPS_ii_param_3
)
{
	.reg .pred 	%p<2>;
	.reg .b32 	%r<8>;
	.reg .b64 	%rd<8>;

	ld.param.u64 	%rd1, [_Z25convertFlattenedToBatchedPfPS_ii_param_0];
	ld.param.u64 	%rd2, [_Z25convertFlattenedToBatchedPfPS_ii_param_1];
	ld.param.u32 	%r3, [_Z25convertFlattenedToBatchedPfPS_ii_param_2];
	ld.param.u32 	%r2, [_Z25convertFlattenedToBatchedPfPS_ii_param_3];
	mov.u32 	%r4, %ctaid.x;
	mov.u32 	%r5, %ntid.x;
	mov.u32 	%r6, %tid.x;
	mad.lo.s32 	%r1, %r4, %r5, %r6;
	setp.ge.s32 	%p1, %r1, %r3;
	@%p1 bra 	$L__BB0_2;
	cvta.to.global.u64 	%rd3, %rd2;
	mul.lo.s32 	%r7, %r2, %r1;
	mul.wide.s32 	%rd4, %r7, 4;
	add.s64 	%rd5, %rd1, %rd4;
	mul.wide.s32 	%rd6, %r1, 8;
	add.s64 	%rd7, %rd3, %rd6;
	st.global.u64 	[%rd7], %rd5;
$L__BB0_2:
	ret;

}
	// .globl	_Z25convertBatchedToFlattenedPPfS_ii
.visible .entry _Z25convertBatchedToFlattenedPPfS_ii(
	.param .u64 .ptr .align 1 _Z25convertBatchedToFlattenedPPfS_ii_param_0,
	.param .u64 .ptr .align 1 _Z25convertBatchedToFlattenedPPfS_ii_param_1,
	.param .u32 _Z25convertBatchedToFlattenedPPfS_ii_param_2,
	.param .u32 _Z25convertBatchedToFlattenedPPfS_ii_param_3
)
{
	.reg .pred 	%p<11>;
	.reg .b32 	%r<38>;
	.reg .b32 	%f<30>;
	.reg .b64 	%rd<31>;

	ld.param.u64 	%rd10, [_Z25convertBatchedToFlattenedPPfS_ii_param_0];
	ld.param.u64 	%rd11, [_Z25convertBatchedToFlattenedPPfS_ii_param_1];
	ld.param.u32 	%r24, [_Z25convertBatchedToFlattenedPPfS_ii_param_2];
	ld.param.u32 	%r23, [_Z25convertBatchedToFlattenedPPfS_ii_param_3];
	cvta.to.global.u64 	%rd1, %rd11;
	mov.u32 	%r25, %ctaid.x;
	mov.u32 	%r26, %ntid.x;
	mov.u32 	%r27, %tid.x;
	mad.lo.s32 	%r1, %r25, %r26, %r27;
	setp.ge.s32 	%p1, %r1, %r24;
	@%p1 bra 	$L__BB1_14;
	cvta.to.global.u64 	%rd12, %rd10;
	mul.wide.s32 	%rd13, %r1, 8;
	add.s64 	%rd14, %rd12, %rd13;
	ld.global.u64 	%rd15, [%rd14];
	cvta.to.global.u64 	%rd2, %rd15;
	setp.lt.s32 	%p2, %r23, 1;
	@%p2 bra 	$L__BB1_14;
	mul.lo.s32 	%r2, %r23, %r1;
	and.b32  	%r3, %r23, 15;
	setp.lt.u32 	%p3, %r23, 16;
	mov.b32 	%r34, 0;
	@%p3 bra 	$L__BB1_5;
	and.b32  	%r34, %r23, 2147483632;
	neg.s32 	%r32, %r34;
	add.s64 	%rd29, %rd2, 32;
	add.s64 	%rd4, %rd1, 32;
	mov.u32 	%r31, %r2;
$L__BB1_4:
	.pragma "nounroll";
	mul.wide.s32 	%rd16, %r31, 4;
	add.s64 	%rd17, %rd4, %rd16;
	ld.global.f32 	%f1, [%rd29+-32];
	st.global.f32 	[%rd17+-32], %f1;
	ld.global.f32 	%f2, [%rd29+-28];
	st.global.f32 	[%rd17+-28], %f2;
	ld.global.f32 	%f3, [%rd29+-24];
	st.global.f32 	[%rd17+-24], %f3;
	ld.global.f32 	%f4, [%rd29+-20];
	st.global.f32 	[%rd17+-20], %f4;
	ld.global.f32 	%f5, [%rd29+-16];
	st.global.f32 	[%rd17+-16], %f5;
	ld.global.f32 	%f6, [%rd29+-12];
	st.global.f32 	[%rd17+-12], %f6;
	ld.global.f32 	%f7, [%rd29+-8];
	st.global.f32 	[%rd17+-8], %f7;
	ld.global.f32 	%f8, [%rd29+-4];
	st.global.f32 	[%rd17+-4], %f8;
	ld.global.f32 	%f9, [%rd29];
	st.global.f32 	[%rd17], %f9;
	ld.global.f32 	%f10, [%rd29+4];
	st.global.f32 	[%rd17+4], %f10;
	ld.global.f32 	%f11, [%rd29+8];
	st.global.f32 	[%rd17+8], %f11;
	ld.global.f32 	%f12, [%rd29+12];
	st.global.f32 	[%rd17+12], %f12;
	ld.global.f32 	%f13, [%rd29+16];
	st.global.f32 	[%rd17+16], %f13;
	ld.global.f32 	%f14, [%rd29+20];
	st.global.f32 	[%rd17+20], %f14;
	ld.global.f32 	%f15, [%rd29+24];
	st.global.f32 	[%rd17+24], %f15;
	ld.global.f32 	%f16, [%rd29+28];
	st.global.f32 	[%rd17+28], %f16;
	add.s32 	%r32, %r32, 16;
	add.s64 	%rd29, %rd29, 64;
	add.s32 	%r31, %r31, 16;
	setp.ne.s32 	%p4, %r32, 0;
	@%p4 bra 	$L__BB1_4;
$L__BB1_5:
	setp.eq.s32 	%p5, %r3, 0;
	@%p5 bra 	$L__BB1_14;
	and.b32  	%r11, %r23, 7;
	setp.lt.u32 	%p6, %r3, 8;
	@%p6 bra 	$L__BB1_8;
	mul.wide.u32 	%rd18, %r34, 4;
	add.s64 	%rd19, %rd2, %rd18;
	ld.global.f32 	%f17, [%rd19];
	add.s32 	%r29, %r34, %r2;
	mul.wide.s32 	%rd20, %r29, 4;
	add.s64 	%rd21, %rd1, %rd20;
	st.global.f32 	[%rd21], %f17;
	ld.global.f32 	%f18, [%rd19+4];
	st.global.f32 	[%rd21+4], %f18;
	ld.global.f32 	%f19, [%rd19+8];
	st.global.f32 	[%rd21+8], %f19;
	ld.global.f32 	%f20, [%rd19+12];
	st.global.f32 	[%rd21+12], %f20;
	ld.global.f32 	%f21, [%rd19+16];
	st.global.f32 	[%rd21+16], %f21;
	ld.global.f32 	%f22, [%rd19+20];
	st.global.f32 	[%rd21+20], %f22;
	ld.global.f32 	%f23, [%rd19+24];
	st.global.f32 	[%rd21+24], %f23;
	ld.global.f32 	%f24, [%rd19+28];
	st.global.f32 	[%rd21+28], %f24;
	add.s32 	%r34, %r34, 8;
$L__BB1_8:
	setp.eq.s32 	%p7, %r11, 0;
	@%p7 bra 	$L__BB1_14;
	and.b32  	%r14, %r23, 3;
	setp.lt.u32 	%p8, %r11, 4;
	@%p8 bra 	$L__BB1_11;
	mul.wide.u32 	%rd22, %r34, 4;
	add.s64 	%rd23, %rd2, %rd22;
	ld.global.f32 	%f25, [%rd23];
	add.s32 	%r30, %r34, %r2;
	mul.wide.s32 	%rd24, %r30, 4;
	add.s64 	%rd25, %rd1, %rd24;
	st.global.f32 	[%rd25], %f25;
	ld.global.f32 	%f26, [%rd23+4];
	st.global.f32 	[%rd25+4], %f26;
	ld.global.f32 	%f27, [%rd23+8];
	st.global.f32 	[%rd25+8], %f27;
	ld.global.f32 	%f28, [%rd23+12];
	st.global.f32 	[%rd25+12], %f28;
	add.s32 	%r34, %r34, 4;
$L__BB1_11:
	setp.eq.s32 	%p9, %r14, 0;
	@%p9 bra 	$L__BB1_14;
	add.s32 	%r37, %r34, %r2;
	mul.wide.u32 	%rd26, %r34, 4;
	add.s64 	%rd30, %rd2, %rd26;
	neg.s32 	%r36, %r14;
$L__BB1_13:
	.pragma "nounroll";
	mul.wide.s32 	%rd27, %r37, 4;
	add.s64 	%rd28, %rd1, %rd27;
	ld.global.f32 	%f29, [%rd30];
	st.global.f32 	[%rd28], %f29;
	add.s32 	%r37, %r37, 1;
	add.s64 	%rd30, %rd30, 4;
	add.s32 	%r36, %r36, 1;
	setp.ne.s32 	%p10, %r36, 0;
	@%p10 bra 	$L__BB1_13;
$L__BB1_14:
	ret;

}
	// .globl	_Z18elementwiseInversePfS_i
.visible .entry _Z18elementwiseInversePfS_i(
	.param .u64 .ptr .align 1 _Z18elementwiseInversePfS_i_param_0,
	.param .u64 .ptr .align 1 _Z18elementwiseInversePfS_i_param_1,
	.param .u32 _Z18elementwiseInversePfS_i_param_2
)
{
	.reg .pred 	%p<3>;
	.reg .b32 	%r<7>;
	.reg .b32 	%f<3>;
	.reg .b64 	%rd<11>;

	ld.param.u64 	%rd2, [_Z18elementwiseInversePfS_i_param_0];
	ld.param.u64 	%rd3, [_Z18elementwiseInversePfS_i_param_1];
	ld.param.u32 	%r2, [_Z18elementwiseInversePfS_i_param_2];
	cvta.to.global.u64 	%rd1, %rd3;
	mov.u32 	%r3, %ctaid.x;
	mov.u32 	%r4, %ntid.x;
	mov.u32 	%r5, %tid.x;
	mad.lo.s32 	%r1, %r3, %r4, %r5;
	setp.ge.s32 	%p1, %r1, %r2;
	@%p1 bra 	$L__BB2_4;
	cvta.to.global.u64 	%rd4, %rd2;
	mul.wide.s32 	%rd5, %r1, 4;
	add.s64 	%rd6, %rd4, %rd5;
	ld.global.f32 	%f1, [%rd6];
	setp.eq.f32 	%p2, %f1, 0f00000000;
	@%p2 bra 	$L__BB2_3;
	rcp.rn.f32 	%f2, %f1;
	add.s64 	%rd10, %rd1, %rd5;
	st.global.f32 	[%rd10], %f2;
	bra.uni 	$L__BB2_4;
$L__BB2_3:
	add.s64 	%rd8, %rd1, %rd5;
	mov.b32 	%r6, 0;
	st.global.u32 	[%rd8], %r6;
$L__BB2_4:
	ret;

}
	// .globl	_Z14elementwiseDivPfS_S_i
.visible .entry _Z14elementwiseDivPfS_S_i(
	.param .u64 .ptr .align 1 _Z14elementwiseDivPfS_S_i_param_0,
	.param .u64 .ptr .align 1 _Z14elementwiseDivPfS_S_i_param_1,
	.param .u64 .ptr .align 1 _Z14elementwiseDivPfS_S_i_param_2,
	.param .u32 _Z14elementwiseDivPfS_S_i_param_3
)
{
	.reg .pred 	%p<3>;
	.reg .b32 	%r<7>;
	.reg .b32 	%f<4>;
	.reg .b64 	%rd<14>;

	ld.param.u64 	%rd2, [_Z14elementwiseDivPfS_S_i_param_0];
	ld.param.u64 	%rd3, [_Z14elementwiseDivPfS_S_i_param_1];
	ld.param.u64 	%rd4, [_Z14elementwiseDivPfS_S_i_param_2];
	ld.param.u32 	%r2, [_Z14elementwiseDivPfS_S_i_param_3];
	cvta.to.global.u64 	%rd1, %rd4;
	mov.u32 	%r3, %ctaid.x;
	mov.u32 	%r4, %ntid.x;
	mov.u32 	%r5, %tid.x;
	mad.lo.s32 	%r1, %r3, %r4, %r5;
	setp.ge.s32 	%p1, %r1, %r2;
	@%p1 bra 	$L__BB3_4;
	cvta.to.global.u64 	%rd5, %rd3;
	mul.wide.s32 	%rd6, %r1, 4;
	add.s64 	%rd7, %rd5, %rd6;
	ld.global.f32 	%f1, [%rd7];
	setp.eq.f32 	%p2, %f1, 0f00000000;
	@%p2 bra 	$L__BB3_3;
	cvta.to.global.u64 	%rd10, %rd2;
	add.s64 	%rd12, %rd10, %rd6;
	ld.global.f32 	%f2, [%rd12];
	div.rn.f32 	%f3, %f2, %f1;
	add.s64 	%rd13, %rd1, %rd6;
	st.global.f32 	[%rd13], %f3;
	bra.uni 	$L__BB3_4;
$L__BB3_3:
	add.s64 	%rd9, %rd1, %rd6;
	mov.b32 	%r6, 0;
	st.global.u32 	[%rd9], %r6;
$L__BB3_4:
	ret;

}


// ===== COMPILED SASS (sm_100) =====

	.target	sm_100

	.elftype	@"ET_EXEC"


//--------------------- .note.nv.tkinfo           --------------------------
	.section	.note.nv.tkinfo,"",@"SHT_NOTE"
	.sectionflags	@"SHF_NOTE_NV_TKINFO"
	.tkinfo
        /*0018*/ 	.word	0x00000002
        /*0030*/ 	.string	""
        /*0030*/ 	.string	"ptxas"
        /*0030*/ 	.string	"Cuda compilation tools, release 13.0, V13.0.88"
        /*0030*/ 	.string	"Build cuda_13.0.r13.0/compiler.36424714_0"
        /*0030*/ 	.string	"-arch sm_100 -m 64 "



//--------------------- .note.nv.cuinfo           --------------------------
	.section	.note.nv.cuinfo,"",@"SHT_NOTE"
	.sectionflags	@"SHF_NOTE_NV_CUINFO"
        /*0018*/ 	.short	0x0002
        /*001a*/ 	.short	0x0064
        /*001c*/ 	.short	0x0082
	.zero		2


//--------------------- .nv.info                  --------------------------
	.section	.nv.info,"",@"SHT_CUDA_INFO"
	.align	4


	//----- nvinfo : EIATTR_REGCOUNT
	.align		4
        /*0000*/ 	.byte	0x04, 0x2f
        /*0002*/ 	.short	(.L_1 - .L_0)
	.align		4
.L_0:
        /*0004*/ 	.word	index@(_Z25convertFlattenedToBatchedPfPS_ii)
        /*0008*/ 	.word	0x0000000c


	//----- nvinfo : EIATTR_FRAME_SIZE
	.align		4
.L_1:
        /*000c*/ 	.byte	0x04, 0x11
        /*000e*/ 	.short	(.L_3 - .L_2)
	.align		4
.L_2:
        /*0010*/ 	.word	index@(_Z25convertFlattenedToBatchedPfPS_ii)
        /*0014*/ 	.word	0x00000000


	//----- nvinfo : EIATTR_REGCOUNT
	.align		4
.L_3:
        /*0018*/ 	.byte	0x04, 0x2f
        /*001a*/ 	.short	(.L_5 - .L_4)
	.align		4
.L_4:
        /*001c*/ 	.word	index@(_Z25convertBatchedToFlattenedPPfS_ii)
        /*0020*/ 	.word	0x0000001a


	//----- nvinfo : EIATTR_FRAME_SIZE
	.align		4
.L_5:
        /*0024*/ 	.byte	0x04, 0x11
        /*0026*/ 	.short	(.L_7 - .L_6)
	.align		4
.L_6:
        /*0028*/ 	.word	index@(_Z25convertBatchedToFlattenedPPfS_ii)
        /*002c*/ 	.word	0x00000000


	//----- nvinfo : EIATTR_REGCOUNT
	.align		4
.L_7:
        /*0030*/ 	.byte	0x04, 0x2f
        /*0032*/ 	.short	(.L_9 - .L_8)
	.align		4
.L_8:
        /*0034*/ 	.word	index@(_Z18elementwiseInversePfS_i)
        /*0038*/ 	.word	0x0000000e


	//----- nvinfo : EIATTR_FRAME_SIZE
	.align		4
.L_9:
        /*003c*/ 	.byte	0x04, 0x11
        /*003e*/ 	.short	(.L_11 - .L_10)
	.align		4
.L_10:
        /*0040*/ 	.word	index@($__internal_1_$__cuda_sm20_rcp_rn_f32_slowpath)
        /*0044*/ 	.word	0x00000000


	//----- nvinfo : EIATTR_FRAME_SIZE
	.align		4
.L_11:
        /*0048*/ 	.byte	0x04, 0x11
        /*004a*/ 	.short	(.L_13 - .L_12)
	.align		4
.L_12:
        /*004c*/ 	.word	index@(_Z18elementwiseInversePfS_i)
        /*0050*/ 	.word	0x00000000


	//----- nvinfo : EIATTR_REGCOUNT
	.align		4
.L_13:
        /*0054*/ 	.byte	0x04, 0x2f
        /*0056*/ 	.short	(.L_15 - .L_14)
	.align		4
.L_14:
        /*0058*/ 	.word	index@(_Z14elementwiseDivPfS_S_i)
        /*005c*/ 	.word	0x00000010


	//----- nvinfo : EIATTR_FRAME_SIZE
	.align		4
.L_15:
        /*0060*/ 	.byte	0x04, 0x11
        /*0062*/ 	.short	(.L_17 - .L_16)
	.align		4
.L_16:
        /*0064*/ 	.word	index@($__internal_0_$__cuda_sm3x_div_rn_noftz_f32_slowpath)
        /*0068*/ 	.word	0x00000000


	//----- nvinfo : EIATTR_FRAME_SIZE
	.align		4
.L_17:
        /*006c*/ 	.byte	0x04, 0x11
        /*006e*/ 	.short	(.L_19 - .L_18)
	.align		4
.L_18:
        /*0070*/ 	.word	index@(_Z14elementwiseDivPfS_S_i)
        /*0074*/ 	.word	0x00000000


	//----- nvinfo : EIATTR_MIN_STACK_SIZE
	.align		4
.L_19:
        /*0078*/ 	.byte	0x04, 0x12
        /*007a*/ 	.short	(.L_21 - .L_20)
	.align		4
.L_20:
        /*007c*/ 	.word	index@(_Z14elementwiseDivPfS_S_i)
        /*0080*/ 	.word	0x00000000


	//----- nvinfo : EIATTR_MIN_STACK_SIZE
	.align		4
.L_21:
        /*0084*/ 	.byte	0x04, 0x12
        /*0086*/ 	.short	(.L_23 - .L_22)
	.align		4
.L_22:
        /*0088*/ 	.word	index@(_Z18elementwiseInversePfS_i)
        /*008c*/ 	.word	0x00000000


	//----- nvinfo : EIATTR_MIN_STACK_SIZE
	.align		4
.L_23:
        /*0090*/ 	.byte	0x04, 0x12
        /*0092*/ 	.short	(.L_25 - .L_24)
	.align		4
.L_24:
        /*0094*/ 	.word	index@(_Z25convertBatchedToFlattenedPPfS_ii)
        /*0098*/ 	.word	0x00000000


	//----- nvinfo : EIATTR_MIN_STACK_SIZE
	.align		4
.L_25:
        /*009c*/ 	.byte	0x04, 0x12
        /*009e*/ 	.short	(.L_27 - .L_26)
	.align		4
.L_26:
        /*00a0*/ 	.word	index@(_Z25convertFlattenedToBatchedPfPS_ii)
        /*00a4*/ 	.word	0x00000000
.L_27:


//--------------------- .nv.compat                --------------------------
	.section	.nv.compat,"",@"SHT_CUDA_COMPAT_INFO"
	.align	4
        /*0000*/ 	.byte	0x02, 0x09, 0x00, 0x00, 0x02, 0x02, 0x01, 0x00, 0x02, 0x05, 0x05, 0x00, 0x03, 0x07, 0x01, 0x01
        /*0010*/ 	.byte	0x02, 0x03, 0x00, 0x00, 0x02, 0x06, 0x01, 0x00, 0x04, 0x0b, 0x08, 0x00, 0x01, 0x00, 0x00, 0x00
        /*0020*/ 	.byte	0x00, 0x00, 0x00, 0x00


//--------------------- .nv.info._Z14elementwiseDivPfS_S_i --------------------------
	.section	.nv.info._Z14elementwiseDivPfS_S_i,"",@"SHT_CUDA_INFO"
	.sectionflags	@""
	.align	4


	//----- nvinfo : EIATTR_CUDA_API_VERSION
	.align		4
        /*0000*/ 	.byte	0x04, 0x37
        /*0002*/ 	.short	(.L_29 - .L_28)
.L_28:
        /*0004*/ 	.word	0x00000082


	//----- nvinfo : EIATTR_KPARAM_INFO
	.align		4
.L_29:
        /*0008*/ 	.byte	0x04, 0x17
        /*000a*/ 	.short	(.L_31 - .L_30)
.L_30:
        /*000c*/ 	.word	0x00000000
        /*0010*/ 	.short	0x0003
        /*0012*/ 	.short	0x0018
        /*0014*/ 	.byte	0x00, 0xf0, 0x11, 0x00


	//----- nvinfo : EIATTR_KPARAM_INFO
	.align		4
.L_31:
        /*0018*/ 	.byte	0x04, 0x17
        /*001a*/ 	.short	(.L_33 - .L_32)
.L_32:
        /*001c*/ 	.word	0x00000000
        /*0020*/ 	.short	0x0002
        /*0022*/ 	.short	0x0010
        /*0024*/ 	.byte	0x00, 0xf5, 0x21, 0x00


	//----- nvinfo : EIATTR_KPARAM_INFO
	.align		4
.L_33:
        /*0028*/ 	.byte	0x04, 0x17
        /*002a*/ 	.short	(.L_35 - .L_34)
.L_34:
        /*002c*/ 	.word	0x00000000
        /*0030*/ 	.short	0x0001
        /*0032*/ 	.short	0x0008
        /*0034*/ 	.byte	0x00, 0xf5, 0x21, 0x00


	//----- nvinfo : EIATTR_KPARAM_INFO
	.align		4
.L_35:
        /*0038*/ 	.byte	0x04, 0x17
        /*003a*/ 	.short	(.L_37 - .L_36)
.L_36:
        /*003c*/ 	.word	0x00000000
        /*0040*/ 	.short	0x0000
        /*0042*/ 	.short	0x0000
        /*0044*/ 	.byte	0x00, 0xf5, 0x21, 0x00


	//----- nvinfo : EIATTR_SPARSE_MMA_MASK
	.align		4
.L_37:
        /*0048*/ 	.byte	0x03, 0x50
        /*004a*/ 	.short	0x0000


	//----- nvinfo : EIATTR_MAXREG_COUNT
	.align		4
        /*004c*/ 	.byte	0x03, 0x1b
        /*004e*/ 	.short	0x00ff


	//----- nvinfo : EIATTR_MERCURY_ISA_VERSION
	.align		4
        /*0050*/ 	.byte	0x03, 0x5f
        /*0052*/ 	.short	0x0101


	//----- nvinfo : EIATTR_VRC_CTA_INIT_COUNT
	.align		4
        /*0054*/ 	.byte	0x02, 0x4a
	.zero		1
	.zero		1


	//----- nvinfo : EIATTR_EXIT_INSTR_OFFSETS
	.align		4
        /*0058*/ 	.byte	0x04, 0x1c
        /*005a*/ 	.short	(.L_39 - .L_38)


	//   ....[0]....
.L_38:
        /*005c*/ 	.word	0x00000070


	//   ....[1]....
        /*0060*/ 	.word	0x00000210


	//   ....[2]....
        /*0064*/ 	.word	0x00000250


	//----- nvinfo : EIATTR_CRS_STACK_SIZE
	.align		4
.L_39:
        /*0068*/ 	.byte	0x04, 0x1e
        /*006a*/ 	.short	(.L_41 - .L_40)
.L_40:
        /*006c*/ 	.word	0x00000000


	//----- nvinfo : EIATTR_CBANK_PARAM_SIZE
	.align		4
.L_41:
        /*0070*/ 	.byte	0x03, 0x19
        /*0072*/ 	.short	0x001c


	//----- nvinfo : EIATTR_PARAM_CBANK
	.align		4
        /*0074*/ 	.byte	0x04, 0x0a
        /*0076*/ 	.short	(.L_43 - .L_42)
	.align		4
.L_42:
        /*0078*/ 	.word	index@(.nv.constant0._Z14elementwiseDivPfS_S_i)
        /*007c*/ 	.short	0x0380
        /*007e*/ 	.short	0x001c


	//----- nvinfo : EIATTR_SW_WAR
	.align		4
.L_43:
        /*0080*/ 	.byte	0x04, 0x36
        /*0082*/ 	.short	(.L_45 - .L_44)
.L_44:
        /*0084*/ 	.word	0x00000008
.L_45:


//--------------------- .nv.info._Z18elementwiseInversePfS_i --------------------------
	.section	.nv.info._Z18elementwiseInversePfS_i,"",@"SHT_CUDA_INFO"
	.sectionflags	@""
	.align	4


	//----- nvinfo : EIATTR_CUDA_API_VERSION
	.align		4
        /*0000*/ 	.byte	0x04, 0x37
        /*0002*/ 	.short	(.L_47 - .L_46)
.L_46:
        /*0004*/ 	.word	0x00000082


	//----- nvinfo : EIATTR_KPARAM_INFO
	.align		4
.L_47:
        /*0008*/ 	.byte	0x04, 0x17
        /*000a*/ 	.short	(.L_49 - .L_48)
.L_48:
        /*000c*/ 	.word	0x00000000
        /*0010*/ 	.short	0x0002
        /*0012*/ 	.short	0x0010
        /*0014*/ 	.byte	0x00, 0xf0, 0x11, 0x00


	//----- nvinfo : EIATTR_KPARAM_INFO
	.align		4
.L_49:
        /*0018*/ 	.byte	0x04, 0x17
        /*001a*/ 	.short	(.L_51 - .L_50)
.L_50:
        /*001c*/ 	.word	0x00000000
        /*0020*/ 	.short	0x0001
        /*0022*/ 	.short	0x0008
        /*0024*/ 	.byte	0x00, 0xf5, 0x21, 0x00


	//----- nvinfo : EIATTR_KPARAM_INFO
	.align		4
.L_51:
        /*0028*/ 	.byte	0x04, 0x17
        /*002a*/ 	.short	(.L_53 - .L_52)
.L_52:
        /*002c*/ 	.word	0x00000000
        /*0030*/ 	.short	0x0000
        /*0032*/ 	.short	0x0000
        /*0034*/ 	.byte	0x00, 0xf5, 0x21, 0x00


	//----- nvinfo : EIATTR_SPARSE_MMA_MASK
	.align		4
.L_53:
        /*0038*/ 	.byte	0x03, 0x50
        /*003a*/ 	.short	0x0000


	//----- nvinfo : EIATTR_MAXREG_COUNT
	.align		4
        /*003c*/ 	.byte	0x03, 0x1b
        /*003e*/ 	.short	0x00ff


	//----- nvinfo : EIATTR_MERCURY_ISA_VERSION
	.align		4
        /*0040*/ 	.byte	0x03, 0x5f
        /*0042*/ 	.short	0x0101


	//----- nvinfo : EIATTR_VRC_CTA_INIT_COUNT
	.align		4
        /*0044*/ 	.byte	0x02, 0x4a
	.zero		1
	.zero		1


	//----- nvinfo : EIATTR_EXIT_INSTR_OFFSETS
	.align		4
        /*0048*/ 	.byte	0x04, 0x1c
        /*004a*/ 	.short	(.L_55 - .L_54)


	//   ....[0]....
.L_54:
        /*004c*/ 	.word	0x00000070


	//   ....[1]....
        /*0050*/ 	.word	0x000001e0


	//   ....[2]....
        /*0054*/ 	.word	0x00000220


	//----- nvinfo : EIATTR_CRS_STACK_SIZE
	.align		4
.L_55:
        /*0058*/ 	.byte	0x04, 0x1e
        /*005a*/ 	.short	(.L_57 - .L_56)
.L_56:
        /*005c*/ 	.word	0x00000000


	//----- nvinfo : EIATTR_CBANK_PARAM_SIZE
	.align		4
.L_57:
        /*0060*/ 	.byte	0x03, 0x19
        /*0062*/ 	.short	0x0014


	//----- nvinfo : EIATTR_PARAM_CBANK
	.align		4
        /*0064*/ 	.byte	0x04, 0x0a
        /*0066*/ 	.short	(.L_59 - .L_58)
	.align		4
.L_58:
        /*0068*/ 	.word	index@(.nv.constant0._Z18elementwiseInversePfS_i)
        /*006c*/ 	.short	0x0380
        /*006e*/ 	.short	0x0014


	//----- nvinfo : EIATTR_SW_WAR
	.align		4
.L_59:
        /*0070*/ 	.byte	0x04, 0x36
        /*0072*/ 	.short	(.L_61 - .L_60)
.L_60:
        /*0074*/ 	.word	0x00000008
.L_61:


//--------------------- .nv.info._Z25convertBatchedToFlattenedPPfS_ii --------------------------
	.section	.nv.info._Z25convertBatchedToFlattenedPPfS_ii,"",@"SHT_CUDA_INFO"
	.sectionflags	@""
	.align	4


	//----- nvinfo : EIATTR_CUDA_API_VERSION
	.align		4
        /*0000*/ 	.byte	0x04, 0x37
        /*0002*/ 	.short	(.L_63 - .L_62)
.L_62:
        /*0004*/ 	.word	0x00000082


	//----- nvinfo : EIATTR_KPARAM_INFO
	.align		4
.L_63:
        /*0008*/ 	.byte	0x04, 0x17
        /*000a*/ 	.short	(.L_65 - .L_64)
.L_64:
        /*000c*/ 	.word	0x00000000
        /*0010*/ 	.short	0x0003
        /*0012*/ 	.short	0x0014
        /*0014*/ 	.byte	0x00, 0xf0, 0x11, 0x00


	//----- nvinfo : EIATTR_KPARAM_INFO
	.align		4
.L_65:
        /*0018*/ 	.byte	0x04, 0x17
        /*001a*/ 	.short	(.L_67 - .L_66)
.L_66:
        /*001c*/ 	.word	0x00000000
        /*0020*/ 	.short	0x0002
        /*0022*/ 	.short	0x0010
        /*0024*/ 	.byte	0x00, 0xf0, 0x11, 0x00


	//----- nvinfo : EIATTR_KPARAM_INFO
	.align		4
.L_67:
        /*0028*/ 	.byte	0x04, 0x17
        /*002a*/ 	.short	(.L_69 - .L_68)
.L_68:
        /*002c*/ 	.word	0x00000000
        /*0030*/ 	.short	0x0001
        /*0032*/ 	.short	0x0008
        /*0034*/ 	.byte	0x00, 0xf5, 0x21, 0x00


	//----- nvinfo : EIATTR_KPARAM_INFO
	.align		4
.L_69:
        /*0038*/ 	.byte	0x04, 0x17
        /*003a*/ 	.short	(.L_71 - .L_70)
.L_70:
        /*003c*/ 	.word	0x00000000
        /*0040*/ 	.short	0x0000
        /*0042*/ 	.short	0x0000
        /*0044*/ 	.byte	0x00, 0xf5, 0x21, 0x00


	//----- nvinfo : EIATTR_SPARSE_MMA_MASK
	.align		4
.L_71:
        /*0048*/ 	.byte	0x03, 0x50
        /*004a*/ 	.short	0x0000


	//----- nvinfo : EIATTR_MAXREG_COUNT
	.align		4
        /*004c*/ 	.byte	0x03, 0x1b
        /*004e*/ 	.short	0x00ff


	//----- nvinfo : EIATTR_MERCURY_ISA_VERSION
	.align		4
        /*0050*/ 	.byte	0x03, 0x5f
        /*0052*/ 	.short	0x0101


	//----- nvinfo : EIATTR_VRC_CTA_INIT_COUNT
	.align		4
        /*0054*/ 	.byte	0x02, 0x4a
	.zero		1
	.zero		1


	//----- nvinfo : EIATTR_EXIT_INSTR_OFFSETS
	.align		4
        /*0058*/ 	.byte	0x04, 0x1c
        /*005a*/ 	.short	(.L_73 - .L_72)


	//   ....[0]....
.L_72:
        /*005c*/ 	.word	0x00000070


	//   ....[1]....
        /*0060*/ 	.word	0x000000a0


	//   ....[2]....
        /*0064*/ 	.word	0x00000480


	//   ....[3]....
        /*0068*/ 	.word	0x00000620


	//   ....[4]....
        /*006c*/ 	.word	0x00000740


	//   ....[5]....
        /*0070*/ 	.word	0x00000860


	//----- nvinfo : EIATTR_CBANK_PARAM_SIZE
	.align		4
.L_73:
        /*0074*/ 	.byte	0x03, 0x19
        /*0076*/ 	.short	0x0018


	//----- nvinfo : EIATTR_PARAM_CBANK
	.align		4
        /*0078*/ 	.byte	0x04, 0x0a
        /*007a*/ 	.short	(.L_75 - .L_74)
	.align		4
.L_74:
        /*007c*/ 	.word	index@(.nv.constant0._Z25convertBatchedToFlattenedPPfS_ii)
        /*0080*/ 	.short	0x0380
        /*0082*/ 	.short	0x0018


	//----- nvinfo : EIATTR_SW_WAR
	.align		4
.L_75:
        /*0084*/ 	.byte	0x04, 0x36
        /*0086*/ 	.short	(.L_77 - .L_76)
.L_76:
        /*0088*/ 	.word	0x00000008
.L_77:


//--------------------- .nv.info._Z25convertFlattenedToBatchedPfPS_ii --------------------------
	.section	.nv.info._Z25convertFlattenedToBatchedPfPS_ii,"",@"SHT_CUDA_INFO"
	.sectionflags	@""
	.align	4


	//----- nvinfo : EIATTR_CUDA_API_VERSION
	.align		4
        /*0000*/ 	.byte	0x04, 0x37
        /*0002*/ 	.short	(.L_79 - .L_78)
.L_78:
        /*0004*/ 	.word	0x00000082


	//----- nvinfo : EIATTR_KPARAM_INFO
	.align		4
.L_79:
        /*0008*/ 	.byte	0x04, 0x17
        /*000a*/ 	.short	(.L_81 - .L_80)
.L_80:
        /*000c*/ 	.word	0x00000000
        /*0010*/ 	.short	0x0003
        /*0012*/ 	.short	0x0014
        /*0014*/ 	.byte	0x00, 0xf0, 0x11, 0x00


	//----- nvinfo : EIATTR_KPARAM_INFO
	.align		4
.L_81:
        /*0018*/ 	.byte	0x04, 0x17
        /*001a*/ 	.short	(.L_83 - .L_82)
.L_82:
        /*001c*/ 	.word	0x00000000
        /*0020*/ 	.short	0x0002
        /*0022*/ 	.short	0x0010
        /*0024*/ 	.byte	0x00, 0xf0, 0x11, 0x00


	//----- nvinfo : EIATTR_KPARAM_INFO
	.align		4
.L_83:
        /*0028*/ 	.byte	0x04, 0x17
        /*002a*/ 	.short	(.L_85 - .L_84)
.L_84:
        /*002c*/ 	.word	0x00000000
        /*0030*/ 	.short	0x0001
        /*0032*/ 	.short	0x0008
        /*0034*/ 	.byte	0x00, 0xf5, 0x21, 0x00


	//----- nvinfo : EIATTR_KPARAM_INFO
	.align		4
.L_85:
        /*0038*/ 	.byte	0x04, 0x17
        /*003a*/ 	.short	(.L_87 - .L_86)
.L_86:
        /*003c*/ 	.word	0x00000000
        /*0040*/ 	.short	0x0000
        /*0042*/ 	.short	0x0000
        /*0044*/ 	.byte	0x00, 0xf5, 0x21, 0x00


	//----- nvinfo : EIATTR_SPARSE_MMA_MASK
	.align		4
.L_87:
        /*0048*/ 	.byte	0x03, 0x50
        /*004a*/ 	.short	0x0000


	//----- nvinfo : EIATTR_MAXREG_COUNT
	.align		4
        /*004c*/ 	.byte	0x03, 0x1b
        /*004e*/ 	.short	0x00ff


	//----- nvinfo : EIATTR_MERCURY_ISA_VERSION
	.align		4
        /*0050*/ 	.byte	0x03, 0x5f
        /*0052*/ 	.short	0x0101


	//----- nvinfo : EIATTR_VRC_CTA_INIT_COUNT
	.align		4
        /*0054*/ 	.byte	0x02, 0x4a
	.zero		1
	.zero		1


	//----- nvinfo : EIATTR_EXIT_INSTR_OFFSETS
	.align		4
        /*0058*/ 	.byte	0x04, 0x1c
        /*005a*/ 	.short	(.L_89 - .L_88)


	//   ....[0]....
.L_88:
        /*005c*/ 	.word	0x00000070


	//   ....[1]....
        /*0060*/ 	.word	0x00000100


	//----- nvinfo : EIATTR_CBANK_PARAM_SIZE
	.align		4
.L_89:
        /*0064*/ 	.byte	0x03, 0x19
        /*0066*/ 	.short	0x0018


	//----- nvinfo : EIATTR_PARAM_CBANK
	.align		4
        /*0068*/ 	.byte	0x04, 0x0a
        /*006a*/ 	.short	(.L_91 - .L_90)
	.align		4
.L_90:
        /*006c*/ 	.word	index@(.nv.constant0._Z25convertFlattenedToBatchedPfPS_ii)
        /*0070*/ 	.short	0x0380
        /*0072*/ 	.short	0x0018


	//----- nvinfo : EIATTR_SW_WAR
	.align		4
.L_91:
        /*0074*/ 	.byte	0x04, 0x36
        /*0076*/ 	.short	(.L_93 - .L_92)
.L_92:
        /*0078*/ 	.word	0x00000008
.L_93:


//--------------------- .nv.callgraph             --------------------------
	.section	.nv.callgraph,"",@"SHT_CUDA_CALLGRAPH"
	.align	4
	.sectionentsize	8
	.align		4
        /*0000*/ 	.word	0x00000000
	.align		4
        /*0004*/ 	.word	0xffffffff
	.align		4
        /*0008*/ 	.word	0x00000000
	.align		4
        /*000c*/ 	.word	0xfffffffe
	.align		4
        /*0010*/ 	.word	0x00000000
	.align		4
        /*0014*/ 	.word	0xfffffffd
	.align		4
        /*0018*/ 	.word	0x00000000
	.align		4
        /*001c*/ 	.word	0xfffffffc


//--------------------- .text._Z14elementwiseDivPfS_S_i --------------------------
	.section	.text._Z14elementwiseDivPfS_S_i,"ax",@progbits
	.align	128
        .global         _Z14elementwiseDivPfS_S_i
        .type           _Z14elementwiseDivPfS_S_i,@function
        .size           _Z14elementwiseDivPfS_S_i,(.L_x_31 - _Z14elementwiseDivPfS_S_i)
        .other          _Z14elementwiseDivPfS_S_i,@"STO_CUDA_ENTRY STV_DEFAULT"
_Z14elementwiseDivPfS_S_i:
.text._Z14elementwiseDivPfS_S_i:
[----:B------:R-:W-:Y:S01]  /*0000*/  LDC R1, c[0x0][0x37c] ;  /* 0x0000df00ff017b82 */ /* 0x000fe20000000800 */
[----:B------:R-:W0:Y:S07]  /*0010*/  S2R R3, SR_TID.X ;  /* 0x0000000000037919 */ /* 0x000e2e0000002100 */
[----:B------:R-:W0:Y:S01]  /*0020*/  S2UR UR4, SR_CTAID.X ;  /* 0x00000000000479c3 */ /* 0x000e220000002500 */
[----:B------:R-:W1:Y:S07]  /*0030*/  LDCU UR5, c[0x0][0x398] ;  /* 0x00007300ff0577ac */ /* 0x000e6e0008000800 */
[----:B------:R-:W0:Y:S02]  /*0040*/  LDC R2, c[0x0][0x360] ;  /* 0x0000d800ff027b82 */ /* 0x000e240000000800 */
[----:B0-----:R-:W-:-:S05]  /*0050*/  IMAD R2, R2, UR4, R3 ;  /* 0x0000000402027c24 */ /* 0x001fca000f8e0203 */
[----:B-1----:R-:W-:-:S13]  /*0060*/  ISETP.GE.AND P0, PT, R2, UR5, PT ;  /* 0x0000000502007c0c */ /* 0x002fda000bf06270 */
[----:B------:R-:W-:Y:S05]  /*0070*/  @P0 EXIT ;  /* 0x000000000000094d */ /* 0x000fea0003800000 */
[----:B------:R-:W0:Y:S01]  /*0080*/  LDC.64 R4, c[0x0][0x388] ;  /* 0x0000e200ff047b82 */ /* 0x000e220000000a00 */
[----:B------:R-:W1:Y:S01]  /*0090*/  LDCU.64 UR4, c[0x0][0x358] ;  /* 0x00006b00ff0477ac */ /* 0x000e620008000a00 */
[----:B0-----:R-:W-:-:S05]  /*00a0*/  IMAD.WIDE R4, R2, 0x4, R4 ;  /* 0x0000000402047825 */ /* 0x001fca00078e0204 */
[----:B-1----:R-:W2:Y:S02]  /*00b0*/  LDG.E R3, desc[UR4][R4.64] ;  /* 0x0000000404037981 */ /* 0x002ea4000c1e1900 */
[----:B--2---:R-:W-:-:S13]  /*00c0*/  FSETP.NEU.AND P0, PT, R3, RZ, PT ;  /* 0x000000ff0300720b */ /* 0x004fda0003f0d000 */
[----:B------:R-:W-:Y:S05]  /*00d0*/  @!P0 BRA `(.L_x_0) ;  /* 0x0000000000508947 */ /* 0x000fea0003800000 */
[----:B------:R-:W0:Y:S02]  /*00e0*/  LDC.64 R4, c[0x0][0x380] ;  /* 0x0000e000ff047b82 */ /* 0x000e240000000a00 */
[----:B0-----:R-:W-:-:S05]  /*00f0*/  IMAD.WIDE R4, R2, 0x4, R4 ;  /* 0x0000000402047825 */ /* 0x001fca00078e0204 */
[----:B------:R-:W2:Y:S01]  /*0100*/  LDG.E R0, desc[UR4][R4.64] ;  /* 0x0000000404007981 */ /* 0x000ea2000c1e1900 */
[----:B------:R-:W0:Y:S01]  /*0110*/  MUFU.RCP R6, R3 ;  /* 0x0000000300067308 */ /* 0x000e220000001000 */
[----:B------:R-:W-:Y:S01]  /*0120*/  BSSY.RECONVERGENT B0, `(.L_x_1) ;  /* 0x000000b000007945 */ /* 0x000fe20003800200 */
[----:B0-----:R-:W-:-:S04]  /*0130*/  FFMA R7, -R3, R6, 1 ;  /* 0x3f80000003077423 */ /* 0x001fc80000000106 */
[----:B------:R-:W-:Y:S02]  /*0140*/  FFMA R7, R6, R7, R6 ;  /* 0x0000000706077223 */ /* 0x000fe40000000006 */
[----:B--2---:R-:W0:Y:S02]  /*0150*/  FCHK P0, R0, R3 ;  /* 0x0000000300007302 */ /* 0x004e240000000000 */
[----:B------:R-:W-:-:S04]  /*0160*/  FFMA R6, R0, R7, RZ ;  /* 0x0000000700067223 */ /* 0x000fc800000000ff */
[----:B------:R-:W-:-:S04]  /*0170*/  FFMA R8, -R3, R6, R0 ;  /* 0x0000000603087223 */ /* 0x000fc80000000100 */
[----:B------:R-:W-:Y:S01]  /*0180*/  FFMA R7, R7, R8, R6 ;  /* 0x0000000807077223 */ /* 0x000fe20000000006 */
[----:B0-----:R-:W-:Y:S06]  /*0190*/  @!P0 BRA `(.L_x_2) ;  /* 0x00000000000c8947 */ /* 0x001fec0003800000 */
[----:B------:R-:W-:-:S07]  /*01a0*/  MOV R4, 0x1c0 ;  /* 0x000001c000047802 */ /* 0x000fce0000000f00 */
[----:B------:R-:W-:Y:S05]  /*01b0*/  CALL.REL.NOINC `($__internal_0_$__cuda_sm3x_div_rn_noftz_f32_slowpath) ;  /* 0x0000000000287944 */ /* 0x000fea0003c00000 */
[----:B------:R-:W-:-:S07]  /*01c0*/  IMAD.MOV.U32 R7, RZ, RZ, R0 ;  /* 0x000000ffff077224 */ /* 0x000fce00078e0000 */
.L_x_2:
[----:B------:R-:W-:Y:S05]  /*01d0*/  BSYNC.RECONVERGENT B0 ;  /* 0x0000000000007941 */ /* 0x000fea0003800200 */
.L_x_1:
[----:B------:R-:W0:Y:S02]  /*01e0*/  LDC.64 R4, c[0x0][0x390] ;  /* 0x0000e400ff047b82 */ /* 0x000e240000000a00 */
[----:B0-----:R-:W-:-:S05]  /*01f0*/  IMAD.WIDE R2, R2, 0x4, R4 ;  /* 0x0000000402027825 */ /* 0x001fca00078e0204 */
[----:B------:R-:W-:Y:S01]  /*0200*/  STG.E desc[UR4][R2.64], R7 ;  /* 0x0000000702007986 */ /* 0x000fe2000c101904 */
[----:B------:R-:W-:Y:S05]  /*0210*/  EXIT ;  /* 0x000000000000794d */ /* 0x000fea0003800000 */
.L_x_0:
[----:B------:R-:W0:Y:S02]  /*0220*/  LDC.64 R4, c[0x0][0x390] ;  /* 0x0000e400ff047b82 */ /* 0x000e240000000a00 */
[----:B0-----:R-:W-:-:S05]  /*0230*/  IMAD.WIDE R4, R2, 0x4, R4 ;  /* 0x0000000402047825 */ /* 0x001fca00078e0204 */
[----:B------:R-:W-:Y:S01]  /*0240*/  STG.E desc[UR4][R4.64], RZ ;  /* 0x000000ff04007986 */ /* 0x000fe2000c101904 */
[----:B------:R-:W-:Y:S05]  /*0250*/  EXIT ;  /* 0x000000000000794d */ /* 0x000fea0003800000 */
        .weak           $__internal_0_$__cuda_sm3x_div_rn_noftz_f32_slowpath
        .type           $__internal_0_$__cuda_sm3x_div_rn_noftz_f32_slowpath,@function
        .size           $__internal_0_$__cuda_sm3x_div_rn_noftz_f32_slowpath,(.L_x_31 - $__internal_0_$__cuda_sm3x_div_rn_noftz_f32_slowpath)
$__internal_0_$__cuda_sm3x_div_rn_noftz_f32_slowpath:
[--C-:B------:R-:W-:Y:S01]  /*0260*/  SHF.R.U32.HI R6, RZ, 0x17, R3.reuse ;  /* 0x00000017ff067819 */ /* 0x100fe20000011603 */
[----:B------:R-:W-:Y:S01]  /*0270*/  BSSY.RECONVERGENT B1, `(.L_x_3) ;  /* 0x0000064000017945 */ /* 0x000fe20003800200 */
[--C-:B------:R-:W-:Y:S01]  /*0280*/  SHF.R.U32.HI R5, RZ, 0x17, R0.reuse ;  /* 0x00000017ff057819 */ /* 0x100fe20000011600 */
[----:B------:R-:W-:Y:S01]  /*0290*/  IMAD.MOV.U32 R7, RZ, RZ, R0 ;  /* 0x000000ffff077224 */ /* 0x000fe200078e0000 */
[----:B------:R-:W-:Y:S01]  /*02a0*/  LOP3.LUT R6, R6, 0xff, RZ, 0xc0, !PT ;  /* 0x000000ff06067812 */ /* 0x000fe200078ec0ff */
[----:B------:R-:W-:Y:S01]  /*02b0*/  IMAD.MOV.U32 R8, RZ, RZ, R3 ;  /* 0x000000ffff087224 */ /* 0x000fe200078e0003 */
[----:B------:R-:W-:-:S03]  /*02c0*/  LOP3.LUT R5, R5, 0xff, RZ, 0xc0, !PT ;  /* 0x000000ff05057812 */ /* 0x000fc600078ec0ff */
[----:B------:R-:W-:Y:S02]  /*02d0*/  VIADD R11, R6, 0xffffffff ;  /* 0xffffffff060b7836 */ /* 0x000fe40000000000 */
[----:B------:R-:W-:-:S03]  /*02e0*/  VIADD R10, R5, 0xffffffff ;  /* 0xffffffff050a7836 */ /* 0x000fc60000000000 */
[----:B------:R-:W-:-:S04]  /*02f0*/  ISETP.GT.U32.AND P0, PT, R11, 0xfd, PT ;  /* 0x000000fd0b00780c */ /* 0x000fc80003f04070 */
[----:B------:R-:W-:-:S13]  /*0300*/  ISETP.GT.U32.OR P0, PT, R10, 0xfd, P0 ;  /* 0x000000fd0a00780c */ /* 0x000fda0000704470 */
[----:B------:R-:W-:Y:S01]  /*0310*/  @!P0 IMAD.MOV.U32 R9, RZ, RZ, RZ ;  /* 0x000000ffff098224 */ /* 0x000fe200078e00ff */
[----:B------:R-:W-:Y:S06]  /*0320*/  @!P0 BRA `(.L_x_4) ;  /* 0x00000000005c8947 */ /* 0x000fec0003800000 */
[----:B------:R-:W-:Y:S02]  /*0330*/  FSETP.GTU.FTZ.AND P0, PT, |R0|, +INF , PT ;  /* 0x7f8000000000780b */ /* 0x000fe40003f1c200 */
[----:B------:R-:W-:-:S04]  /*0340*/  FSETP.GTU.FTZ.AND P1, PT, |R3|, +INF , PT ;  /* 0x7f8000000300780b */ /* 0x000fc80003f3c200 */
[----:B------:R-:W-:-:S13]  /*0350*/  PLOP3.LUT P0, PT, P0, P1, PT, 0xf8, 0x8f ;  /* 0x00000000008f781c */ /* 0x000fda0000703f70 */
[----:B------:R-:W-:Y:S05]  /*0360*/  @P0 BRA `(.L_x_5) ;  /* 0x00000004004c0947 */ /* 0x000fea0003800000 */
[----:B------:R-:W-:-:S13]  /*0370*/  LOP3.LUT P0, RZ, R8, 0x7fffffff, R7, 0xc8, !PT ;  /* 0x7fffffff08ff7812 */ /* 0x000fda000780c807 */
[----:B------:R-:W-:Y:S05]  /*0380*/  @!P0 BRA `(.L_x_6) ;  /* 0x00000004003c8947 */ /* 0x000fea0003800000 */
[C---:B------:R-:W-:Y:S02]  /*0390*/  FSETP.NEU.FTZ.AND P2, PT, |R0|.reuse, +INF , PT ;  /* 0x7f8000000000780b */ /* 0x040fe40003f5d200 */
[----:B------:R-:W-:Y:S02]  /*03a0*/  FSETP.NEU.FTZ.AND P1, PT, |R3|, +INF , PT ;  /* 0x7f8000000300780b */ /* 0x000fe40003f3d200 */
[----:B------:R-:W-:-:S11]  /*03b0*/  FSETP.NEU.FTZ.AND P0, PT, |R0|, +INF , PT ;  /* 0x7f8000000000780b */ /* 0x000fd60003f1d200 */
[----:B------:R-:W-:Y:S05]  /*03c0*/  @!P1 BRA !P2, `(.L_x_6) ;  /* 0x00000004002c9947 */ /* 0x000fea0005000000 */
[----:B------:R-:W-:-:S04]  /*03d0*/  LOP3.LUT P2, RZ, R7, 0x7fffffff, RZ, 0xc0, !PT ;  /* 0x7fffffff07ff7812 */ /* 0x000fc8000784c0ff */
[----:B------:R-:W-:-:S13]  /*03e0*/  PLOP3.LUT P1, PT, P1, P2, PT, 0x2f, 0xf2 ;  /* 0x0000000000f2781c */ /* 0x000fda0000f24577 */
[----:B------:R-:W-:Y:S05]  /*03f0*/  @P1 BRA `(.L_x_7) ;  /* 0x0000000400181947 */ /* 0x000fea0003800000 */
[----:B------:R-:W-:-:S04]  /*0400*/  LOP3.LUT P1, RZ, R8, 0x7fffffff, RZ, 0xc0, !PT ;  /* 0x7fffffff08ff7812 */ /* 0x000fc8000782c0ff */
[----:B------:R-:W-:-:S13]  /*0410*/  PLOP3.LUT P0, PT, P0, P1, PT, 0x2f, 0xf2 ;  /* 0x0000000000f2781c */ /* 0x000fda0000702577 */
[----:B------:R-:W-:Y:S05]  /*0420*/  @P0 BRA `(.L_x_8) ;  /* 0x0000000400000947 */ /* 0x000fea0003800000 */
[----:B------:R-:W-:Y:S02]  /*0430*/  ISETP.GE.AND P0, PT, R10, RZ, PT ;  /* 0x000000ff0a00720c */ /* 0x000fe40003f06270 */
[----:B------:R-:W-:-:S11]  /*0440*/  ISETP.GE.AND P1, PT, R11, RZ, PT ;  /* 0x000000ff0b00720c */ /* 0x000fd60003f26270 */
[----:B------:R-:W-:Y:S02]  /*0450*/  @P0 IMAD.MOV.U32 R9, RZ, RZ, RZ ;  /* 0x000000ffff090224 */ /* 0x000fe400078e00ff */
[----:B------:R-:W-:Y:S01]  /*0460*/  @!P0 FFMA R7, R0, 1.84467440737095516160e+19, RZ ;  /* 0x5f80000000078823 */ /* 0x000fe200000000ff */
[----:B------:R-:W-:Y:S02]  /*0470*/  @!P0 IMAD.MOV.U32 R9, RZ, RZ, -0x40 ;  /* 0xffffffc0ff098424 */ /* 0x000fe400078e00ff */
[----:B------:R-:W-:Y:S02]  /*0480*/  @!P1 FFMA R8, R3, 1.84467440737095516160e+19, RZ ;  /* 0x5f80000003089823 */ /* 0x000fe400000000ff */
[----:B------:R-:W-:-:S07]  /*0490*/  @!P1 VIADD R9, R9, 0x40 ;  /* 0x0000004009099836 */ /* 0x000fce0000000000 */
.L_x_4:
[----:B------:R-:W-:Y:S01]  /*04a0*/  LEA R3, R6, 0xc0800000, 0x17 ;  /* 0xc080000006037811 */ /* 0x000fe200078eb8ff */
[----:B------:R-:W-:Y:S01]  /*04b0*/  VIADD R5, R5, 0xffffff81 ;  /* 0xffffff8105057836 */ /* 0x000fe20000000000 */
[----:B------:R-:W-:Y:S03]  /*04c0*/  BSSY.RECONVERGENT B2, `(.L_x_9) ;  /* 0x0000035000027945 */ /* 0x000fe60003800200 */
[----:B------:R-:W-:Y:S01]  /*04d0*/  IMAD.IADD R3, R8, 0x1, -R3 ;  /* 0x0000000108037824 */ /* 0x000fe200078e0a03 */
[C---:B------:R-:W-:Y:S01]  /*04e0*/  IADD3 R6, PT, PT, R5.reuse, 0x7f, -R6 ;  /* 0x0000007f05067810 */ /* 0x040fe20007ffe806 */
[----:B------:R-:W-:Y:S02]  /*04f0*/  IMAD R0, R5, -0x800000, R7 ;  /* 0xff80000005007824 */ /* 0x000fe400078e0207 */
[----:B------:R-:W0:Y:S01]  /*0500*/  MUFU.RCP R8, R3 ;  /* 0x0000000300087308 */ /* 0x000e220000001000 */
[----:B------:R-:W-:Y:S01]  /*0510*/  FADD.FTZ R11, -R3, -RZ ;  /* 0x800000ff030b7221 */ /* 0x000fe20000010100 */
[----:B------:R-:W-:-:S03]  /*0520*/  IMAD.IADD R6, R6, 0x1, R9 ;  /* 0x0000000106067824 */ /* 0x000fc600078e0209 */
[----:B0-----:R-:W-:-:S04]  /*0530*/  FFMA R13, R8, R11, 1 ;  /* 0x3f800000080d7423 */ /* 0x001fc8000000000b */
[----:B------:R-:W-:-:S04]  /*0540*/  FFMA R10, R8, R13, R8 ;  /* 0x0000000d080a7223 */ /* 0x000fc80000000008 */
[----:B------:R-:W-:-:S04]  /*0550*/  FFMA R7, R0, R10, RZ ;  /* 0x0000000a00077223 */ /* 0x000fc800000000ff */
[----:B------:R-:W-:-:S04]  /*0560*/  FFMA R8, R11, R7, R0 ;  /* 0x000000070b087223 */ /* 0x000fc80000000000 */
[----:B------:R-:W-:-:S04]  /*0570*/  FFMA R7, R10, R8, R7 ;  /* 0x000000080a077223 */ /* 0x000fc80000000007 */
[----:B------:R-:W-:-:S04]  /*0580*/  FFMA R8, R11, R7, R0 ;  /* 0x000000070b087223 */ /* 0x000fc80000000000 */
[----:B------:R-:W-:-:S05]  /*0590*/  FFMA R0, R10, R8, R7 ;  /* 0x000000080a007223 */ /* 0x000fca0000000007 */
[----:B------:R-:W-:-:S04]  /*05a0*/  SHF.R.U32.HI R3, RZ, 0x17, R0 ;  /* 0x00000017ff037819 */ /* 0x000fc80000011600 */
[----:B------:R-:W-:-:S05]  /*05b0*/  LOP3.LUT R3, R3, 0xff, RZ, 0xc0, !PT ;  /* 0x000000ff03037812 */ /* 0x000fca00078ec0ff */
[----:B------:R-:W-:-:S04]  /*05c0*/  IMAD.IADD R9, R3, 0x1, R6 ;  /* 0x0000000103097824 */ /* 0x000fc800078e0206 */
[----:B------:R-:W-:-:S05]  /*05d0*/  VIADD R3, R9, 0xffffffff ;  /* 0xffffffff09037836 */ /* 0x000fca0000000000 */
[----:B------:R-:W-:-:S13]  /*05e0*/  ISETP.GE.U32.AND P0, PT, R3, 0xfe, PT ;  /* 0x000000fe0300780c */ /* 0x000fda0003f06070 */
[----:B------:R-:W-:Y:S05]  /*05f0*/  @!P0 BRA `(.L_x_10) ;  /* 0x0000000000808947 */ /* 0x000fea0003800000 */
[----:B------:R-:W-:-:S13]  /*0600*/  ISETP.GT.AND P0, PT, R9, 0xfe, PT ;  /* 0x000000fe0900780c */ /* 0x000fda0003f04270 */
[----:B------:R-:W-:Y:S05]  /*0610*/  @P0 BRA `(.L_x_11) ;  /* 0x00000000006c0947 */ /* 0x000fea0003800000 */
[----:B------:R-:W-:-:S13]  /*0620*/  ISETP.GE.AND P0, PT, R9, 0x1, PT ;  /* 0x000000010900780c */ /* 0x000fda0003f06270 */
[----:B------:R-:W-:Y:S05]  /*0630*/  @P0 BRA `(.L_x_12) ;  /* 0x0000000000740947 */ /* 0x000fea0003800000 */
[----:B------:R-:W-:Y:S02]  /*0640*/  ISETP.GE.AND P0, PT, R9, -0x18, PT ;  /* 0xffffffe80900780c */ /* 0x000fe40003f06270 */
[----:B------:R-:W-:-:S11]  /*0650*/  LOP3.LUT R0, R0, 0x80000000, RZ, 0xc0, !PT ;  /* 0x8000000000007812 */ /* 0x000fd600078ec0ff */
[----:B------:R-:W-:Y:S05]  /*0660*/  @!P0 BRA `(.L_x_12) ;  /* 0x0000000000688947 */ /* 0x000fea0003800000 */
[CCC-:B------:R-:W-:Y:S01]  /*0670*/  FFMA.RZ R3, R10.reuse, R8.reuse, R7.reuse ;  /* 0x000000080a037223 */ /* 0x1c0fe2000000c007 */
[CCC-:B------:R-:W-:Y:S01]  /*0680*/  FFMA.RM R6, R10.reuse, R8.reuse, R7.reuse ;  /* 0x000000080a067223 */ /* 0x1c0fe20000004007 */
[C---:B------:R-:W-:Y:S02]  /*0690*/  ISETP.NE.AND P2, PT, R9.reuse, RZ, PT ;  /* 0x000000ff0900720c */ /* 0x040fe40003f45270 */
[----:B------:R-:W-:Y:S02]  /*06a0*/  ISETP.NE.AND P1, PT, R9, RZ, PT ;  /* 0x000000ff0900720c */ /* 0x000fe40003f25270 */
[----:B------:R-:W-:Y:S01]  /*06b0*/  LOP3.LUT R5, R3, 0x7fffff, RZ, 0xc0, !PT ;  /* 0x007fffff03057812 */ /* 0x000fe200078ec0ff */
[----:B------:R-:W-:Y:S01]  /*06c0*/  FFMA.RP R3, R10, R8, R7 ;  /* 0x000000080a037223 */ /* 0x000fe20000008007 */
[----:B------:R-:W-:Y:S02]  /*06d0*/  VIADD R8, R9, 0x20 ;  /* 0x0000002009087836 */ /* 0x000fe40000000000 */
[----:B------:R-:W-:Y:S01]  /*06e0*/  LOP3.LUT R5, R5, 0x800000, RZ, 0xfc, !PT ;  /* 0x0080000005057812 */ /* 0x000fe200078efcff */
[----:B------:R-:W-:Y:S01]  /*06f0*/  IMAD.MOV R7, RZ, RZ, -R9 ;  /* 0x000000ffff077224 */ /* 0x000fe200078e0a09 */
[----:B------:R-:W-:-:S02]  /*0700*/  FSETP.NEU.FTZ.AND P0, PT, R3, R6, PT ;  /* 0x000000060300720b */ /* 0x000fc40003f1d000 */
[----:B------:R-:W-:Y:S02]  /*0710*/  SHF.L.U32 R8, R5, R8, RZ ;  /* 0x0000000805087219 */ /* 0x000fe400000006ff */
[----:B------:R-:W-:Y:S02]  /*0720*/  SEL R6, R7, RZ, P2 ;  /* 0x000000ff07067207 */ /* 0x000fe40001000000 */
[----:B------:R-:W-:Y:S02]  /*0730*/  ISETP.NE.AND P1, PT, R8, RZ, P1 ;  /* 0x000000ff0800720c */ /* 0x000fe40000f25270 */
[----:B------:R-:W-:Y:S02]  /*0740*/  SHF.R.U32.HI R6, RZ, R6, R5 ;  /* 0x00000006ff067219 */ /* 0x000fe40000011605 */
[----:B------:R-:W-:Y:S02]  /*0750*/  PLOP3.LUT P0, PT, P0, P1, PT, 0xf8, 0x8f ;  /* 0x00000000008f781c */ /* 0x000fe40000703f70 */
[----:B------:R-:W-:-:S02]  /*0760*/  SHF.R.U32.HI R8, RZ, 0x1, R6 ;  /* 0x00000001ff087819 */ /* 0x000fc40000011606 */
[----:B------:R-:W-:-:S04]  /*0770*/  SEL R3, RZ, 0x1, !P0 ;  /* 0x00000001ff037807 */ /* 0x000fc80004000000 */
[----:B------:R-:W-:-:S04]  /*0780*/  LOP3.LUT R3, R3, 0x1, R8, 0xf8, !PT ;  /* 0x0000000103037812 */ /* 0x000fc800078ef808 */
[----:B------:R-:W-:-:S05]  /*0790*/  LOP3.LUT R3, R3, R6, RZ, 0xc0, !PT ;  /* 0x0000000603037212 */ /* 0x000fca00078ec0ff */
[----:B------:R-:W-:-:S05]  /*07a0*/  IMAD.IADD R3, R8, 0x1, R3 ;  /* 0x0000000108037824 */ /* 0x000fca00078e0203 */
[----:B------:R-:W-:Y:S01]  /*07b0*/  LOP3.LUT R0, R3, R0, RZ, 0xfc, !PT ;  /* 0x0000000003007212 */ /* 0x000fe200078efcff */
[----:B------:R-:W-:Y:S06]  /*07c0*/  BRA `(.L_x_12) ;  /* 0x0000000000107947 */ /* 0x000fec0003800000 */
.L_x_11:
[----:B------:R-:W-:-:S04]  /*07d0*/  LOP3.LUT R0, R0, 0x80000000, RZ, 0xc0, !PT ;  /* 0x8000000000007812 */ /* 0x000fc800078ec0ff */
[----:B------:R-:W-:Y:S01]  /*07e0*/  LOP3.LUT R0, R0, 0x7f800000, RZ, 0xfc, !PT ;  /* 0x7f80000000007812 */ /* 0x000fe200078efcff */
[----:B------:R-:W-:Y:S06]  /*07f0*/  BRA `(.L_x_12) ;  /* 0x0000000000047947 */ /* 0x000fec0003800000 */
.L_x_10:
[----:B------:R-:W-:-:S07]  /*0800*/  IMAD R0, R6, 0x800000, R0 ;  /* 0x0080000006007824 */ /* 0x000fce00078e0200 */
.L_x_12:
[----:B------:R-:W-:Y:S05]  /*0810*/  BSYNC.RECONVERGENT B2 ;  /* 0x0000000000027941 */ /* 0x000fea0003800200 */
.L_x_9:
[----:B------:R-:W-:Y:S05]  /*0820*/  BRA `(.L_x_13) ;  /* 0x0000000000207947 */ /* 0x000fea0003800000 */
.L_x_8:
[----:B------:R-:W-:-:S04]  /*0830*/  LOP3.LUT R0, R8, 0x80000000, R7, 0x48, !PT ;  /* 0x8000000008007812 */ /* 0x000fc800078e4807 */
[----:B------:R-:W-:Y:S01]  /*0840*/  LOP3.LUT R0, R0, 0x7f800000, RZ, 0xfc, !PT ;  /* 0x7f80000000007812 */ /* 0x000fe200078efcff */
[----:B------:R-:W-:Y:S06]  /*0850*/  BRA `(.L_x_13) ;  /* 0x0000000000147947 */ /* 0x000fec0003800000 */
.L_x_7:
[----:B------:R-:W-:Y:S01]  /*0860*/  LOP3.LUT R0, R8, 0x80000000, R7, 0x48, !PT ;  /* 0x8000000008007812 */ /* 0x000fe200078e4807 */
[----:B------:R-:W-:Y:S06]  /*0870*/  BRA `(.L_x_13) ;  /* 0x00000000000c7947 */ /* 0x000fec0003800000 */
.L_x_6:
[----:B------:R-:W0:Y:S01]  /*0880*/  MUFU.RSQ R0, -QNAN ;  /* 0xffc0000000007908 */ /* 0x000e220000001400 */
[----:B------:R-:W-:Y:S05]  /*0890*/  BRA `(.L_x_13) ;  /* 0x0000000000047947 */ /* 0x000fea0003800000 */
.L_x_5:
[----:B------:R-:W-:-:S07]  /*08a0*/  FADD.FTZ R0, R0, R3 ;  /* 0x0000000300007221 */ /* 0x000fce0000010000 */
.L_x_13:
[----:B------:R-:W-:Y:S05]  /*08b0*/  BSYNC.RECONVERGENT B1 ;  /* 0x0000000000017941 */ /* 0x000fea0003800200 */
.L_x_3:
[----:B------:R-:W-:-:S04]  /*08c0*/  IMAD.MOV.U32 R5, RZ, RZ, 0x0 ;  /* 0x00000000ff057424 */ /* 0x000fc800078e00ff */
[----:B0-----:R-:W-:Y:S05]  /*08d0*/  RET.REL.NODEC R4 `(_Z14elementwiseDivPfS_S_i) ;  /* 0xfffffff404c87950 */ /* 0x001fea0003c3ffff */
.L_x_14:
[----:B------:R-:W-:-:S00]  /*08e0*/  BRA `(.L_x_14) ;  /* 0xfffffffc00fc7947 */ /* 0x000fc0000383ffff */
[----:B------:R-:W-:-:S00]  /*08f0*/  NOP ;  /* 0x0000000000007918 */ /* 0x000fc00000000000 */
        /* <DEDUP_REMOVED lines=8> */
.L_x_31:


//--------------------- .text._Z18elementwiseInversePfS_i --------------------------
	.section	.text._Z18elementwiseInversePfS_i,"ax",@progbits
	.align	128
        .global         _Z18elementwiseInversePfS_i
        .type           _Z18elementwiseInversePfS_i,@function
        .size           _Z18elementwiseInversePfS_i,(.L_x_32 - _Z18elementwiseInversePfS_i)
        .other          _Z18elementwiseInversePfS_i,@"STO_CUDA_ENTRY STV_DEFAULT"
_Z18elementwiseInversePfS_i:
.text._Z18elementwiseInversePfS_i:
        /* <DEDUP_REMOVED lines=14> */
[----:B------:R-:W-:Y:S01]  /*00e0*/  VIADD R2, R0, 0x1800000 ;  /* 0x0180000000027836 */ /* 0x000fe20000000000 */
[----:B------:R-:W-:Y:S04]  /*00f0*/  BSSY.RECONVERGENT B0, `(.L_x_16) ;  /* 0x000000b000007945 */ /* 0x000fe80003800200 */
[----:B------:R-:W-:-:S04]  /*0100*/  LOP3.LUT R2, R2, 0x7f800000, RZ, 0xc0, !PT ;  /* 0x7f80000002027812 */ /* 0x000fc800078ec0ff */
[----:B------:R-:W-:-:S13]  /*0110*/  ISETP.GT.U32.AND P0, PT, R2, 0x1ffffff, PT ;  /* 0x01ffffff0200780c */ /* 0x000fda0003f04070 */
[----:B------:R-:W-:Y:S05]  /*0120*/  @P0 BRA `(.L_x_17) ;  /* 0x00000000000c0947 */ /* 0x000fea0003800000 */
[----:B------:R-:W-:-:S07]  /*0130*/  MOV R4, 0x150 ;  /* 0x0000015000047802 */ /* 0x000fce0000000f00 */
[----:B------:R-:W-:Y:S05]  /*0140*/  CALL.REL.NOINC `($__internal_1_$__cuda_sm20_rcp_rn_f32_slowpath) ;  /* 0x0000000000387944 */ /* 0x000fea0003c00000 */
[----:B------:R-:W-:Y:S05]  /*0150*/  BRA `(.L_x_18) ;  /* 0x0000000000107947 */ /* 0x000fea0003800000 */
.L_x_17:
[----:B------:R-:W0:Y:S02]  /*0160*/  MUFU.RCP R7, R0 ;  /* 0x0000000000077308 */ /* 0x000e240000001000 */
[----:B0-----:R-:W-:-:S04]  /*0170*/  FFMA R2, R0, R7, -1 ;  /* 0xbf80000000027423 */ /* 0x001fc80000000007 */
[----:B------:R-:W-:-:S04]  /*0180*/  FADD.FTZ R2, -R2, -RZ ;  /* 0x800000ff02027221 */ /* 0x000fc80000010100 */
[----:B------:R-:W-:-:S07]  /*0190*/  FFMA R7, R7, R2, R7 ;  /* 0x0000000207077223 */ /* 0x000fce0000000007 */
.L_x_18:
[----:B------:R-:W-:Y:S05]  /*01a0*/  BSYNC.RECONVERGENT B0 ;  /* 0x0000000000007941 */ /* 0x000fea0003800200 */
.L_x_16:
[----:B------:R-:W0:Y:S02]  /*01b0*/  LDC.64 R4, c[0x0][0x388] ;  /* 0x0000e200ff047b82 */ /* 0x000e240000000a00 */
[----:B0-----:R-:W-:-:S05]  /*01c0*/  IMAD.WIDE R2, R3, 0x4, R4 ;  /* 0x0000000403027825 */ /* 0x001fca00078e0204 */
[----:B------:R-:W-:Y:S01]  /*01d0*/  STG.E desc[UR4][R2.64], R7 ;  /* 0x0000000702007986 */ /* 0x000fe2000c101904 */
[----:B------:R-:W-:Y:S05]  /*01e0*/  EXIT ;  /* 0x000000000000794d */ /* 0x000fea0003800000 */
.L_x_15:
[----:B------:R-:W0:Y:S02]  /*01f0*/  LDC.64 R4, c[0x0][0x388] ;  /* 0x0000e200ff047b82 */ /* 0x000e240000000a00 */
[----:B0-----:R-:W-:-:S05]  /*0200*/  IMAD.WIDE R4, R3, 0x4, R4 ;  /* 0x0000000403047825 */ /* 0x001fca00078e0204 */
[----:B------:R-:W-:Y:S01]  /*0210*/  STG.E desc[UR4][R4.64], RZ ;  /* 0x000000ff04007986 */ /* 0x000fe2000c101904 */
[----:B------:R-:W-:Y:S05]  /*0220*/  EXIT ;  /* 0x000000000000794d */ /* 0x000fea0003800000 */
        .weak           $__internal_1_$__cuda_sm20_rcp_rn_f32_slowpath
        .type           $__internal_1_$__cuda_sm20_rcp_rn_f32_slowpath,@function
        .size           $__internal_1_$__cuda_sm20_rcp_rn_f32_slowpath,(.L_x_32 - $__internal_1_$__cuda_sm20_rcp_rn_f32_slowpath)
$__internal_1_$__cuda_sm20_rcp_rn_f32_slowpath:
[----:B------:R-:W-:Y:S01]  /*0230*/  IMAD.SHL.U32 R2, R0, 0x2, RZ ;  /* 0x0000000200027824 */ /* 0x000fe200078e00ff */
[----:B------:R-:W-:Y:S04]  /*0240*/  BSSY.RECONVERGENT B1, `(.L_x_19) ;  /* 0x0000030000017945 */ /* 0x000fe80003800200 */
[----:B------:R-:W-:-:S04]  /*0250*/  SHF.R.U32.HI R2, RZ, 0x18, R2 ;  /* 0x00000018ff027819 */ /* 0x000fc80000011602 */
[----:B------:R-:W-:-:S13]  /*0260*/  ISETP.NE.U32.AND P0, PT, R2, RZ, PT ;  /* 0x000000ff0200720c */ /* 0x000fda0003f05070 */
[----:B------:R-:W-:Y:S05]  /*0270*/  @P0 BRA `(.L_x_20) ;  /* 0x0000000000280947 */ /* 0x000fea0003800000 */
[----:B------:R-:W-:-:S05]  /*0280*/  IMAD.SHL.U32 R2, R0, 0x2, RZ ;  /* 0x0000000200027824 */ /* 0x000fca00078e00ff */
[----:B------:R-:W-:-:S13]  /*0290*/  ISETP.NE.AND P0, PT, R2, RZ, PT ;  /* 0x000000ff0200720c */ /* 0x000fda0003f05270 */
[----:B------:R-:W-:Y:S01]  /*02a0*/  @P0 FFMA R6, R0, 1.84467440737095516160e+19, RZ ;  /* 0x5f80000000060823 */ /* 0x000fe200000000ff */
[----:B------:R-:W-:Y:S08]  /*02b0*/  @!P0 MUFU.RCP R5, R0 ;  /* 0x0000000000058308 */ /* 0x000ff00000001000 */
[----:B------:R-:W0:Y:S02]  /*02c0*/  @P0 MUFU.RCP R7, R6 ;  /* 0x0000000600070308 */ /* 0x000e240000001000 */
[----:B0-----:R-:W-:-:S04]  /*02d0*/  @P0 FFMA R2, R6, R7, -1 ;  /* 0xbf80000006020423 */ /* 0x001fc80000000007 */
[----:B------:R-:W-:-:S04]  /*02e0*/  @P0 FADD.FTZ R2, -R2, -RZ ;  /* 0x800000ff02020221 */ /* 0x000fc80000010100 */
[----:B------:R-:W-:-:S04]  /*02f0*/  @P0 FFMA R2, R7, R2, R7 ;  /* 0x0000000207020223 */ /* 0x000fc80000000007 */
[----:B------:R-:W-:Y:S01]  /*0300*/  @P0 FFMA R5, R2, 1.84467440737095516160e+19, RZ ;  /* 0x5f80000002050823 */ /* 0x000fe200000000ff */
[----:B------:R-:W-:Y:S06]  /*0310*/  BRA `(.L_x_21) ;  /* 0x0000000000887947 */ /* 0x000fec0003800000 */
.L_x_20:
[----:B------:R-:W-:-:S05]  /*0320*/  VIADD R5, R2, 0xffffff03 ;  /* 0xffffff0302057836 */ /* 0x000fca0000000000 */
[----:B------:R-:W-:-:S13]  /*0330*/  ISETP.GT.U32.AND P0, PT, R5, 0x1, PT ;  /* 0x000000010500780c */ /* 0x000fda0003f04070 */
[----:B------:R-:W-:Y:S05]  /*0340*/  @P0 BRA `(.L_x_22) ;  /* 0x0000000000780947 */ /* 0x000fea0003800000 */
[----:B------:R-:W-:Y:S01]  /*0350*/  LOP3.LUT R6, R0, 0x7fffff, RZ, 0xc0, !PT ;  /* 0x007fffff00067812 */ /* 0x000fe200078ec0ff */
[----:B------:R-:W-:-:S03]  /*0360*/  IMAD.MOV.U32 R10, RZ, RZ, 0x3 ;  /* 0x00000003ff0a7424 */ /* 0x000fc600078e00ff */
[----:B------:R-:W-:Y:S02]  /*0370*/  LOP3.LUT R6, R6, 0x3f800000, RZ, 0xfc, !PT ;  /* 0x3f80000006067812 */ /* 0x000fe400078efcff */
[----:B------:R-:W-:Y:S02]  /*0380*/  SHF.L.U32 R11, R10, R5, RZ ;  /* 0x000000050a0b7219 */ /* 0x000fe400000006ff */
[----:B------:R-:W0:Y:S02]  /*0390*/  MUFU.RCP R7, R6 ;  /* 0x0000000600077308 */ /* 0x000e240000001000 */
[----:B0-----:R-:W-:-:S04]  /*03a0*/  FFMA R8, R6, R7, -1 ;  /* 0xbf80000006087423 */ /* 0x001fc80000000007 */
[----:B------:R-:W-:-:S04]  /*03b0*/  FADD.FTZ R8, -R8, -RZ ;  /* 0x800000ff08087221 */ /* 0x000fc80000010100 */
[CCC-:B------:R-:W-:Y:S01]  /*03c0*/  FFMA.RM R9, R7.reuse, R8.reuse, R7.reuse ;  /* 0x0000000807097223 */ /* 0x1c0fe20000004007 */
[----:B------:R-:W-:-:S04]  /*03d0*/  FFMA.RP R8, R7, R8, R7 ;  /* 0x0000000807087223 */ /* 0x000fc80000008007 */
[C---:B------:R-:W-:Y:S02]  /*03e0*/  LOP3.LUT R7, R9.reuse, 0x7fffff, RZ, 0xc0, !PT ;  /* 0x007fffff09077812 */ /* 0x040fe400078ec0ff */
[----:B------:R-:W-:Y:S02]  /*03f0*/  FSETP.NEU.FTZ.AND P0, PT, R9, R8, PT ;  /* 0x000000080900720b */ /* 0x000fe40003f1d000 */
[----:B------:R-:W-:Y:S02]  /*0400*/  LOP3.LUT R8, R7, 0x800000, RZ, 0xfc, !PT ;  /* 0x0080000007087812 */ /* 0x000fe400078efcff */
[----:B------:R-:W-:Y:S02]  /*0410*/  SEL R7, RZ, 0xffffffff, !P0 ;  /* 0xffffffffff077807 */ /* 0x000fe40004000000 */
[----:B------:R-:W-:-:S03]  /*0420*/  LOP3.LUT R6, R11, R8, RZ, 0xc0, !PT ;  /* 0x000000080b067212 */ /* 0x000fc600078ec0ff */
[----:B------:R-:W-:Y:S01]  /*0430*/  IMAD.MOV R7, RZ, RZ, -R7 ;  /* 0x000000ffff077224 */ /* 0x000fe200078e0a07 */
[----:B------:R-:W-:-:S04]  /*0440*/  SHF.R.U32.HI R6, RZ, R5, R6 ;  /* 0x00000005ff067219 */ /* 0x000fc80000011606 */
[----:B------:R-:W-:Y:S02]  /*0450*/  LOP3.LUT P1, RZ, R7, R5, R8, 0xf8, !PT ;  /* 0x0000000507ff7212 */ /* 0x000fe4000782f808 */
[C---:B------:R-:W-:Y:S02]  /*0460*/  LOP3.LUT P0, RZ, R6.reuse, 0x1, RZ, 0xc0, !PT ;  /* 0x0000000106ff7812 */ /* 0x040fe4000780c0ff */
[----:B------:R-:W-:-:S04]  /*0470*/  LOP3.LUT P2, RZ, R6, 0x2, RZ, 0xc0, !PT ;  /* 0x0000000206ff7812 */ /* 0x000fc8000784c0ff */
[----:B------:R-:W-:Y:S02]  /*0480*/  PLOP3.LUT P0, PT, P0, P1, P2, 0xe0, 0x0 ;  /* 0x000000000000781c */ /* 0x000fe40000703c20 */
[----:B------:R-:W-:Y:S02]  /*0490*/  LOP3.LUT P1, RZ, R0, 0x7fffff, RZ, 0xc0, !PT ;  /* 0x007fffff00ff7812 */ /* 0x000fe4000782c0ff */
[----:B------:R-:W-:-:S04]  /*04a0*/  SEL R5, RZ, 0x1, !P0 ;  /* 0x00000001ff057807 */ /* 0x000fc80004000000 */
[----:B------:R-:W-:-:S04]  /*04b0*/  IADD3 R5, PT, PT, -R5, RZ, RZ ;  /* 0x000000ff05057210 */ /* 0x000fc80007ffe1ff */
[----:B------:R-:W-:Y:S01]  /*04c0*/  ISETP.GE.AND P0, PT, R5, RZ, PT ;  /* 0x000000ff0500720c */ /* 0x000fe20003f06270 */
[----:B------:R-:W-:-:S05]  /*04d0*/  VIADD R5, R2, 0xffffff04 ;  /* 0xffffff0402057836 */ /* 0x000fca0000000000 */
[----:B------:R-:W-:-:S07]  /*04e0*/  SHF.R.U32.HI R5, RZ, R5, R8 ;  /* 0x00000005ff057219 */ /* 0x000fce0000011608 */
[----:B------:R-:W-:-:S04]  /*04f0*/  @!P0 VIADD R5, R5, 0x1 ;  /* 0x0000000105058836 */ /* 0x000fc80000000000 */
[----:B------:R-:W-:-:S05]  /*0500*/  @!P1 IMAD.SHL.U32 R5, R5, 0x2, RZ ;  /* 0x0000000205059824 */ /* 0x000fca00078e00ff */
[----:B------:R-:W-:Y:S01]  /*0510*/  LOP3.LUT R5, R5, 0x80000000, R0, 0xf8, !PT ;  /* 0x8000000005057812 */ /* 0x000fe200078ef800 */
[----:B------:R-:W-:Y:S06]  /*0520*/  BRA `(.L_x_21) ;  /* 0x0000000000047947 */ /* 0x000fec0003800000 */
.L_x_22:
[----:B------:R0:W1:Y:S02]  /*0530*/  MUFU.RCP R5, R0 ;  /* 0x0000000000057308 */ /* 0x0000640000001000 */
.L_x_21:
[----:B------:R-:W-:Y:S05]  /*0540*/  BSYNC.RECONVERGENT B1 ;  /* 0x0000000000017941 */ /* 0x000fea0003800200 */
.L_x_19:
[----:B-1----:R-:W-:Y:S01]  /*0550*/  MOV R7, R5 ;  /* 0x0000000500077202 */ /* 0x002fe20000000f00 */
[----:B------:R-:W-:-:S04]  /*0560*/  IMAD.MOV.U32 R5, RZ, RZ, 0x0 ;  /* 0x00000000ff057424 */ /* 0x000fc800078e00ff */
[----:B0-----:R-:W-:Y:S05]  /*0570*/  RET.REL.NODEC R4 `(_Z18elementwiseInversePfS_i) ;  /* 0xfffffff804a07950 */ /* 0x001fea0003c3ffff */
.L_x_23:
        /* <DEDUP_REMOVED lines=16> */
.L_x_32:


//--------------------- .text._Z25convertBatchedToFlattenedPPfS_ii --------------------------
	.section	.text._Z25convertBatchedToFlattenedPPfS_ii,"ax",@progbits
	.align	128
        .global         _Z25convertBatchedToFlattenedPPfS_ii
        .type           _Z25convertBatchedToFlattenedPPfS_ii,@function
        .size           _Z25convertBatchedToFlattenedPPfS_ii,(.L_x_35 - _Z25convertBatchedToFlattenedPPfS_ii)
        .other          _Z25convertBatchedToFlattenedPPfS_ii,@"STO_CUDA_ENTRY STV_DEFAULT"
_Z25convertBatchedToFlattenedPPfS_ii:
.text._Z25convertBatchedToFlattenedPPfS_ii:
        /* <DEDUP_REMOVED lines=8> */
[----:B------:R-:W0:Y:S02]  /*0080*/  LDC R4, c[0x0][0x394] ;  /* 0x0000e500ff047b82 */ /* 0x000e240000000800 */
[----:B0-----:R-:W-:-:S13]  /*0090*/  ISETP.GE.AND P0, PT, R4, 0x1, PT ;  /* 0x000000010400780c */ /* 0x001fda0003f06270 */
[----:B------:R-:W-:Y:S05]  /*00a0*/  @!P0 EXIT ;  /* 0x000000000000894d */ /* 0x000fea0003800000 */
[----:B------:R-:W0:Y:S01]  /*00b0*/  LDC.64 R2, c[0x0][0x380] ;  /* 0x0000e000ff027b82 */ /* 0x000e220000000a00 */
[----:B------:R-:W1:Y:S01]  /*00c0*/  LDCU.64 UR6, c[0x0][0x358] ;  /* 0x00006b00ff0677ac */ /* 0x000e620008000a00 */
[C---:B------:R-:W-:Y:S02]  /*00d0*/  ISETP.GE.U32.AND P1, PT, R4.reuse, 0x10, PT ;  /* 0x000000100400780c */ /* 0x040fe40003f26070 */
[----:B------:R-:W-:Y:S01]  /*00e0*/  LOP3.LUT R10, R4, 0xf, RZ, 0xc0, !PT ;  /* 0x0000000f040a7812 */ /* 0x000fe200078ec0ff */
[----:B------:R-:W-:-:S03]  /*00f0*/  IMAD R0, R5, R4, RZ ;  /* 0x0000000405007224 */ /* 0x000fc600078e02ff */
[----:B------:R-:W-:Y:S01]  /*0100*/  ISETP.NE.AND P0, PT, R10, RZ, PT ;  /* 0x000000ff0a00720c */ /* 0x000fe20003f05270 */
[----:B0-----:R-:W-:-:S06]  /*0110*/  IMAD.WIDE R2, R5, 0x8, R2 ;  /* 0x0000000805027825 */ /* 0x001fcc00078e0202 */
[----:B-1----:R-:W5:Y:S01]  /*0120*/  LDG.E.64 R2, desc[UR6][R2.64] ;  /* 0x0000000602027981 */ /* 0x002f62000c1e1b00 */
[----:B------:R-:W-:Y:S01]  /*0130*/  IMAD.MOV.U32 R5, RZ, RZ, RZ ;  /* 0x000000ffff057224 */ /* 0x000fe200078e00ff */
[----:B------:R-:W-:Y:S06]  /*0140*/  @!P1 BRA `(.L_x_24) ;  /* 0x0000000000cc9947 */ /* 0x000fec0003800000 */
[----:B------:R-:W0:Y:S01]  /*0150*/  LDCU.64 UR4, c[0x0][0x388] ;  /* 0x00007100ff0477ac */ /* 0x000e220008000a00 */
[----:B------:R-:W-:Y:S01]  /*0160*/  LOP3.LUT R5, R4, 0x7ffffff0, RZ, 0xc0, !PT ;  /* 0x7ffffff004057812 */ /* 0x000fe200078ec0ff */
[----:B------:R-:W-:Y:S01]  /*0170*/  IMAD.MOV.U32 R11, RZ, RZ, R0 ;  /* 0x000000ffff0b7224 */ /* 0x000fe200078e0000 */
[----:B-----5:R-:W-:-:S03]  /*0180*/  IADD3 R14, P1, PT, R2, 0x20, RZ ;  /* 0x00000020020e7810 */ /* 0x020fc60007f3e0ff */
[----:B------:R-:W-:Y:S01]  /*0190*/  IMAD.MOV R12, RZ, RZ, -R5 ;  /* 0x000000ffff0c7224 */ /* 0x000fe200078e0a05 */
[----:B------:R-:W-:Y:S01]  /*01a0*/  IADD3.X R21, PT, PT, RZ, R3, RZ, P1, !PT ;  /* 0x00000003ff157210 */ /* 0x000fe20000ffe4ff */
[----:B0-----:R-:W-:-:S04]  /*01b0*/  UIADD3 UR4, UP0, UPT, UR4, 0x20, URZ ;  /* 0x0000002004047890 */ /* 0x001fc8000ff1e0ff */
[----:B------:R-:W-:-:S12]  /*01c0*/  UIADD3.X UR5, UPT, UPT, URZ, UR5, URZ, UP0, !UPT ;  /* 0x00000005ff057290 */ /* 0x000fd800087fe4ff */
.L_x_25:
[----:B------:R-:W-:Y:S01]  /*01d0*/  IMAD.MOV.U32 R6, RZ, RZ, R14 ;  /* 0x000000ffff067224 */ /* 0x000fe200078e000e */
[----:B------:R-:W-:-:S05]  /*01e0*/  MOV R7, R21 ;  /* 0x0000001500077202 */ /* 0x000fca0000000f00 */
[----:B0-----:R-:W2:Y:S01]  /*01f0*/  LDG.E R13, desc[UR6][R6.64+-0x20] ;  /* 0xffffe006060d7981 */ /* 0x001ea2000c1e1900 */
[----:B------:R-:W-:Y:S02]  /*0200*/  IMAD.U32 R8, RZ, RZ, UR4 ;  /* 0x00000004ff087e24 */ /* 0x000fe4000f8e00ff */
[----:B------:R-:W-:Y:S02]  /*0210*/  IMAD.U32 R9, RZ, RZ, UR5 ;  /* 0x00000005ff097e24 */ /* 0x000fe4000f8e00ff */
[----:B------:R-:W-:-:S05]  /*0220*/  IMAD.WIDE R8, R11, 0x4, R8 ;  /* 0x000000040b087825 */ /* 0x000fca00078e0208 */
[----:B--2---:R0:W-:Y:S04]  /*0230*/  STG.E desc[UR6][R8.64+-0x20], R13 ;  /* 0xffffe00d08007986 */ /* 0x0041e8000c101906 */
[----:B------:R-:W2:Y:S04]  /*0240*/  LDG.E R15, desc[UR6][R6.64+-0x1c] ;  /* 0xffffe406060f7981 */ /* 0x000ea8000c1e1900 */
[----:B--2---:R1:W-:Y:S04]  /*0250*/  STG.E desc[UR6][R8.64+-0x1c], R15 ;  /* 0xffffe40f08007986 */ /* 0x0043e8000c101906 */
[----:B------:R-:W2:Y:S04]  /*0260*/  LDG.E R17, desc[UR6][R6.64+-0x18] ;  /* 0xffffe80606117981 */ /* 0x000ea8000c1e1900 */
[----:B--2---:R2:W-:Y:S04]  /*0270*/  STG.E desc[UR6][R8.64+-0x18], R17 ;  /* 0xffffe81108007986 */ /* 0x0045e8000c101906 */
[----:B------:R-:W3:Y:S04]  /*0280*/  LDG.E R19, desc[UR6][R6.64+-0x14] ;  /* 0xffffec0606137981 */ /* 0x000ee8000c1e1900 */
[----:B---3--:R3:W-:Y:S04]  /*0290*/  STG.E desc[UR6][R8.64+-0x14], R19 ;  /* 0xffffec1308007986 */ /* 0x0087e8000c101906 */
[----:B------:R-:W4:Y:S04]  /*02a0*/  LDG.E R21, desc[UR6][R6.64+-0x10] ;  /* 0xfffff00606157981 */ /* 0x000f28000c1e1900 */
[----:B----4-:R4:W-:Y:S04]  /*02b0*/  STG.E desc[UR6][R8.64+-0x10], R21 ;  /* 0xfffff01508007986 */ /* 0x0109e8000c101906 */
[----:B------:R-:W5:Y:S04]  /*02c0*/  LDG.E R23, desc[UR6][R6.64+-0xc] ;  /* 0xfffff40606177981 */ /* 0x000f68000c1e1900 */
[----:B-----5:R5:W-:Y:S04]  /*02d0*/  STG.E desc[UR6][R8.64+-0xc], R23 ;  /* 0xfffff41708007986 */ /* 0x020be8000c101906 */
[----:B0-----:R-:W2:Y:S04]  /*02e0*/  LDG.E R13, desc[UR6][R6.64+-0x8] ;  /* 0xfffff806060d7981 */ /* 0x001ea8000c1e1900 */
[----:B--2---:R0:W-:Y:S04]  /*02f0*/  STG.E desc[UR6][R8.64+-0x8], R13 ;  /* 0xfffff80d08007986 */ /* 0x0041e8000c101906 */
[----:B-1----:R-:W2:Y:S04]  /*0300*/  LDG.E R15, desc[UR6][R6.64+-0x4] ;  /* 0xfffffc06060f7981 */ /* 0x002ea8000c1e1900 */
[----:B--2---:R1:W-:Y:S04]  /*0310*/  STG.E desc[UR6][R8.64+-0x4], R15 ;  /* 0xfffffc0f08007986 */ /* 0x0043e8000c101906 */
[----:B------:R-:W2:Y:S04]  /*0320*/  LDG.E R17, desc[UR6][R6.64] ;  /* 0x0000000606117981 */ /* 0x000ea8000c1e1900 */
[----:B--2---:R2:W-:Y:S04]  /*0330*/  STG.E desc[UR6][R8.64], R17 ;  /* 0x0000001108007986 */ /* 0x0045e8000c101906 */
[----:B---3--:R-:W3:Y:S04]  /*0340*/  LDG.E R19, desc[UR6][R6.64+0x4] ;  /* 0x0000040606137981 */ /* 0x008ee8000c1e1900 */
[----:B---3--:R3:W-:Y:S04]  /*0350*/  STG.E desc[UR6][R8.64+0x4], R19 ;  /* 0x0000041308007986 */ /* 0x0087e8000c101906 */
[----:B----4-:R-:W4:Y:S04]  /*0360*/  LDG.E R21, desc[UR6][R6.64+0x8] ;  /* 0x0000080606157981 */ /* 0x010f28000c1e1900 */
[----:B----4-:R4:W-:Y:S04]  /*0370*/  STG.E desc[UR6][R8.64+0x8], R21 ;  /* 0x0000081508007986 */ /* 0x0109e8000c101906 */
[----:B-----5:R-:W5:Y:S04]  /*0380*/  LDG.E R23, desc[UR6][R6.64+0xc] ;  /* 0x00000c0606177981 */ /* 0x020f68000c1e1900 */
[----:B-----5:R1:W-:Y:S04]  /*0390*/  STG.E desc[UR6][R8.64+0xc], R23 ;  /* 0x00000c1708007986 */ /* 0x0203e8000c101906 */
[----:B0-----:R-:W5:Y:S04]  /*03a0*/  LDG.E R13, desc[UR6][R6.64+0x10] ;  /* 0x00001006060d7981 */ /* 0x001f68000c1e1900 */
[----:B-----5:R0:W-:Y:S04]  /*03b0*/  STG.E desc[UR6][R8.64+0x10], R13 ;  /* 0x0000100d08007986 */ /* 0x0201e8000c101906 */
[----:B-1----:R-:W5:Y:S04]  /*03c0*/  LDG.E R15, desc[UR6][R6.64+0x14] ;  /* 0x00001406060f7981 */ /* 0x002f68000c1e1900 */
[----:B-----5:R0:W-:Y:S04]  /*03d0*/  STG.E desc[UR6][R8.64+0x14], R15 ;  /* 0x0000140f08007986 */ /* 0x0201e8000c101906 */
[----:B--2---:R-:W2:Y:S01]  /*03e0*/  LDG.E R17, desc[UR6][R6.64+0x18] ;  /* 0x0000180606117981 */ /* 0x004ea2000c1e1900 */
[----:B------:R-:W-:-:S04]  /*03f0*/  IADD3 R12, PT, PT, R12, 0x10, RZ ;  /* 0x000000100c0c7810 */ /* 0x000fc80007ffe0ff */
[----:B------:R-:W-:Y:S01]  /*0400*/  ISETP.NE.AND P1, PT, R12, RZ, PT ;  /* 0x000000ff0c00720c */ /* 0x000fe20003f25270 */
[----:B--2---:R0:W-:Y:S04]  /*0410*/  STG.E desc[UR6][R8.64+0x18], R17 ;  /* 0x0000181108007986 */ /* 0x0041e8000c101906 */
[----:B---3--:R-:W2:Y:S01]  /*0420*/  LDG.E R19, desc[UR6][R6.64+0x1c] ;  /* 0x00001c0606137981 */ /* 0x008ea2000c1e1900 */
[----:B------:R-:W-:Y:S01]  /*0430*/  IADD3 R14, P2, PT, R6, 0x40, RZ ;  /* 0x00000040060e7810 */ /* 0x000fe20007f5e0ff */
[----:B------:R-:W-:-:S04]  /*0440*/  VIADD R11, R11, 0x10 ;  /* 0x000000100b0b7836 */ /* 0x000fc80000000000 */
[----:B----4-:R-:W-:Y:S01]  /*0450*/  IMAD.X R21, RZ, RZ, R7, P2 ;  /* 0x000000ffff157224 */ /* 0x010fe200010e0607 */
[----:B--2---:R0:W-:Y:S01]  /*0460*/  STG.E desc[UR6][R8.64+0x1c], R19 ;  /* 0x00001c1308007986 */ /* 0x0041e2000c101906 */
[----:B------:R-:W-:Y:S06]  /*0470*/  @P1 BRA `(.L_x_25) ;  /* 0xfffffffc00541947 */ /* 0x000fec000383ffff */
.L_x_24:
[----:B------:R-:W-:Y:S05]  /*0480*/  @!P0 EXIT ;  /* 0x000000000000894d */ /* 0x000fea0003800000 */
[----:B------:R-:W-:Y:S02]  /*0490*/  ISETP.GE.U32.AND P0, PT, R10, 0x8, PT ;  /* 0x000000080a00780c */ /* 0x000fe40003f06070 */
[----:B------:R-:W-:-:S04]  /*04a0*/  LOP3.LUT R12, R4, 0x7, RZ, 0xc0, !PT ;  /* 0x00000007040c7812 */ /* 0x000fc800078ec0ff */
[----:B------:R-:W-:-:S07]  /*04b0*/  ISETP.NE.AND P1, PT, R12, RZ, PT ;  /* 0x000000ff0c00720c */ /* 0x000fce0003f25270 */
[----:B------:R-:W-:Y:S06]  /*04c0*/  @!P0 BRA `(.L_x_26) ;  /* 0x0000000000548947 */ /* 0x000fec0003800000 */
[----:B-----5:R-:W-:Y:S01]  /*04d0*/  IMAD.WIDE.U32 R6, R5, 0x4, R2 ;  /* 0x0000000405067825 */ /* 0x020fe200078e0002 */
[----:B0-----:R-:W0:Y:S04]  /*04e0*/  LDC.64 R8, c[0x0][0x388] ;  /* 0x0000e200ff087b82 */ /* 0x001e280000000a00 */
[----:B------:R-:W2:Y:S01]  /*04f0*/  LDG.E R11, desc[UR6][R6.64] ;  /* 0x00000006060b7981 */ /* 0x000ea2000c1e1900 */
[----:B------:R-:W-:-:S05]  /*0500*/  IADD3 R13, PT, PT, R0, R5, RZ ;  /* 0x00000005000d7210 */ /* 0x000fca0007ffe0ff */
[----:B0-----:R-:W-:-:S05]  /*0510*/  IMAD.WIDE R8, R13, 0x4, R8 ;  /* 0x000000040d087825 */ /* 0x001fca00078e0208 */
[----:B--2---:R0:W-:Y:S04]  /*0520*/  STG.E desc[UR6][R8.64], R11 ;  /* 0x0000000b08007986 */ /* 0x0041e8000c101906 */
[----:B------:R-:W2:Y:S04]  /*0530*/  LDG.E R13, desc[UR6][R6.64+0x4] ;  /* 0x00000406060d7981 */ /* 0x000ea8000c1e1900 */
[----:B--2---:R1:W-:Y:S04]  /*0540*/  STG.E desc[UR6][R8.64+0x4], R13 ;  /* 0x0000040d08007986 */ /* 0x0043e8000c101906 */
[----:B------:R-:W2:Y:S04]  /*0550*/  LDG.E R15, desc[UR6][R6.64+0x8] ;  /* 0x00000806060f7981 */ /* 0x000ea8000c1e1900 */
[----:B--2---:R2:W-:Y:S04]  /*0560*/  STG.E desc[UR6][R8.64+0x8], R15 ;  /* 0x0000080f08007986 */ /* 0x0045e8000c101906 */
[----:B------:R-:W3:Y:S04]  /*0570*/  LDG.E R17, desc[UR6][R6.64+0xc] ;  /* 0x00000c0606117981 */ /* 0x000ee8000c1e1900 */
[----:B---3--:R2:W-:Y:S04]  /*0580*/  STG.E desc[UR6][R8.64+0xc], R17 ;  /* 0x00000c1108007986 */ /* 0x0085e8000c101906 */
[----:B------:R-:W3:Y:S04]  /*0590*/  LDG.E R19, desc[UR6][R6.64+0x10] ;  /* 0x0000100606137981 */ /* 0x000ee8000c1e1900 */
[----:B---3--:R2:W-:Y:S04]  /*05a0*/  STG.E desc[UR6][R8.64+0x10], R19 ;  /* 0x0000101308007986 */ /* 0x0085e8000c101906 */
[----:B------:R-:W3:Y:S04]  /*05b0*/  LDG.E R21, desc[UR6][R6.64+0x14] ;  /* 0x0000140606157981 */ /* 0x000ee8000c1e1900 */
[----:B---3--:R2:W-:Y:S04]  /*05c0*/  STG.E desc[UR6][R8.64+0x14], R21 ;  /* 0x0000141508007986 */ /* 0x0085e8000c101906 */
[----:B0-----:R-:W3:Y:S04]  /*05d0*/  LDG.E R11, desc[UR6][R6.64+0x18] ;  /* 0x00001806060b7981 */ /* 0x001ee8000c1e1900 */
[----:B---3--:R2:W-:Y:S04]  /*05e0*/  STG.E desc[UR6][R8.64+0x18], R11 ;  /* 0x0000180b08007986 */ /* 0x0085e8000c101906 */
[----:B-1----:R-:W3:Y:S01]  /*05f0*/  LDG.E R13, desc[UR6][R6.64+0x1c] ;  /* 0x00001c06060d7981 */ /* 0x002ee2000c1e1900 */
[----:B------:R-:W-:-:S03]  /*0600*/  VIADD R5, R5, 0x8 ;  /* 0x0000000805057836 */ /* 0x000fc60000000000 */
[----:B---3--:R2:W-:Y:S04]  /*0610*/  STG.E desc[UR6][R8.64+0x1c], R13 ;  /* 0x00001c0d08007986 */ /* 0x0085e8000c101906 */
.L_x_26:
[----:B------:R-:W-:Y:S05]  /*0620*/  @!P1 EXIT ;  /* 0x000000000000994d */ /* 0x000fea0003800000 */
[----:B------:R-:W-:Y:S02]  /*0630*/  ISETP.GE.U32.AND P0, PT, R12, 0x4, PT ;  /* 0x000000040c00780c */ /* 0x000fe40003f06070 */
[----:B------:R-:W-:-:S04]  /*0640*/  LOP3.LUT R4, R4, 0x3, RZ, 0xc0, !PT ;  /* 0x0000000304047812 */ /* 0x000fc800078ec0ff */
[----:B------:R-:W-:-:S07]  /*0650*/  ISETP.NE.AND P1, PT, R4, RZ, PT ;  /* 0x000000ff0400720c */ /* 0x000fce0003f25270 */
[----:B------:R-:W-:Y:S06]  /*0660*/  @!P0 BRA `(.L_x_27) ;  /* 0x0000000000348947 */ /* 0x000fec0003800000 */
[----:B-----5:R-:W-:Y:S01]  /*0670*/  IMAD.WIDE.U32 R6, R5, 0x4, R2 ;  /* 0x0000000405067825 */ /* 0x020fe200078e0002 */
[----:B0-2---:R-:W0:Y:S04]  /*0680*/  LDC.64 R8, c[0x0][0x388] ;  /* 0x0000e200ff087b82 */ /* 0x005e280000000a00 */
        /* <DEDUP_REMOVED lines=8> */
[----:B------:R-:W2:Y:S01]  /*0710*/  LDG.E R17, desc[UR6][R6.64+0xc] ;  /* 0x00000c0606117981 */ /* 0x000ea2000c1e1900 */
[----:B------:R-:W-:-:S03]  /*0720*/  VIADD R5, R5, 0x4 ;  /* 0x0000000405057836 */ /* 0x000fc60000000000 */
[----:B--2---:R1:W-:Y:S04]  /*0730*/  STG.E desc[UR6][R8.64+0xc], R17 ;  /* 0x00000c1108007986 */ /* 0x0043e8000c101906 */
.L_x_27:
[----:B------:R-:W-:Y:S05]  /*0740*/  @!P1 EXIT ;  /* 0x000000000000994d */ /* 0x000fea0003800000 */
[----:B------:R-:W3:Y:S01]  /*0750*/  LDC.64 R6, c[0x0][0x388] ;  /* 0x0000e200ff067b82 */ /* 0x000ee20000000a00 */
[----:B-----5:R-:W-:Y:S01]  /*0760*/  IMAD.WIDE.U32 R2, R5, 0x4, R2 ;  /* 0x0000000405027825 */ /* 0x020fe200078e0002 */
[----:B012---:R-:W-:-:S03]  /*0770*/  IADD3 R9, PT, PT, R0, R5, RZ ;  /* 0x0000000500097210 */ /* 0x007fc60007ffe0ff */
[----:B------:R-:W-:Y:S01]  /*0780*/  IMAD.MOV.U32 R8, RZ, RZ, R2 ;  /* 0x000000ffff087224 */ /* 0x000fe200078e0002 */
[----:B------:R-:W-:Y:S01]  /*0790*/  MOV R11, R3 ;  /* 0x00000003000b7202 */ /* 0x000fe20000000f00 */
[----:B------:R-:W-:-:S07]  /*07a0*/  IMAD.MOV R0, RZ, RZ, -R4 ;  /* 0x000000ffff007224 */ /* 0x000fce00078e0a04 */
.L_x_28:
[----:B0-----:R-:W-:Y:S01]  /*07b0*/  IMAD.MOV.U32 R5, RZ, RZ, R11 ;  /* 0x000000ffff057224 */ /* 0x001fe200078e000b */
[----:B------:R-:W-:-:S05]  /*07c0*/  MOV R4, R8 ;  /* 0x0000000800047202 */ /* 0x000fca0000000f00 */
[----:B------:R-:W2:Y:S01]  /*07d0*/  LDG.E R5, desc[UR6][R4.64] ;  /* 0x0000000604057981 */ /* 0x000ea2000c1e1900 */
[----:B------:R-:W-:Y:S01]  /*07e0*/  IADD3 R0, PT, PT, R0, 0x1, RZ ;  /* 0x0000000100007810 */ /* 0x000fe20007ffe0ff */
[C---:B---3--:R-:W-:Y:S01]  /*07f0*/  IMAD.WIDE R2, R9.reuse, 0x4, R6 ;  /* 0x0000000409027825 */ /* 0x048fe200078e0206 */
[----:B------:R-:W-:Y:S02]  /*0800*/  IADD3 R8, P1, PT, R8, 0x4, RZ ;  /* 0x0000000408087810 */ /* 0x000fe40007f3e0ff */
[----:B------:R-:W-:Y:S01]  /*0810*/  ISETP.NE.AND P0, PT, R0, RZ, PT ;  /* 0x000000ff0000720c */ /* 0x000fe20003f05270 */
[----:B------:R-:W-:Y:S01]  /*0820*/  VIADD R9, R9, 0x1 ;  /* 0x0000000109097836 */ /* 0x000fe20000000000 */
[----:B------:R-:W-:Y:S01]  /*0830*/  IADD3.X R11, PT, PT, RZ, R11, RZ, P1, !PT ;  /* 0x0000000bff0b7210 */ /* 0x000fe20000ffe4ff */
[----:B--2---:R0:W-:Y:S10]  /*0840*/  STG.E desc[UR6][R2.64], R5 ;  /* 0x0000000502007986 */ /* 0x0041f4000c101906 */
[----:B------:R-:W-:Y:S05]  /*0850*/  @P0 BRA `(.L_x_28) ;  /* 0xfffffffc00d40947 */ /* 0x000fea000383ffff */
[----:B------:R-:W-:Y:S05]  /*0860*/  EXIT ;  /* 0x000000000000794d */ /* 0x000fea0003800000 */
.L_x_29:
        /* <DEDUP_REMOVED lines=9> */
.L_x_35:


//--------------------- .text._Z25convertFlattenedToBatchedPfPS_ii --------------------------
	.section	.text._Z25convertFlattenedToBatchedPfPS_ii,"ax",@progbits
	.align	128
        .global         _Z25convertFlattenedToBatchedPfPS_ii
        .type           _Z25convertFlattenedToBatchedPfPS_ii,@function
        .size           _Z25convertFlattenedToBatchedPfPS_ii,(.L_x_36 - _Z25convertFlattenedToBatchedPfPS_ii)
        .other          _Z25convertFlattenedToBatchedPfPS_ii,@"STO_CUDA_ENTRY STV_DEFAULT"
_Z25convertFlattenedToBatchedPfPS_ii:
.text._Z25convertFlattenedToBatchedPfPS_ii:
        /* <DEDUP_REMOVED lines=9> */
[----:B------:R-:W1:Y:S01]  /*0090*/  LDCU UR6, c[0x0][0x394] ;  /* 0x00007280ff0677ac */ /* 0x000e620008000800 */
[----:B------:R-:W2:Y:S06]  /*00a0*/  LDCU.64 UR4, c[0x0][0x358] ;  /* 0x00006b00ff0477ac */ /* 0x000eac0008000a00 */
[----:B------:R-:W3:Y:S01]  /*00b0*/  LDC.64 R2, c[0x0][0x380] ;  /* 0x0000e000ff027b82 */ /* 0x000ee20000000a00 */
[C---:B-1----:R-:W-:Y:S02]  /*00c0*/  IMAD R9, R7.reuse, UR6, RZ ;  /* 0x0000000607097c24 */ /* 0x042fe4000f8e02ff */
[----:B0-----:R-:W-:-:S04]  /*00d0*/  IMAD.WIDE R4, R7, 0x8, R4 ;  /* 0x0000000807047825 */ /* 0x001fc800078e0204 */
[----:B---3--:R-:W-:-:S05]  /*00e0*/  IMAD.WIDE R2, R9, 0x4, R2 ;  /* 0x0000000409027825 */ /* 0x008fca00078e0202 */
[----:B--2---:R-:W-:Y:S01]  /*00f0*/  STG.E.64 desc[UR4][R4.64], R2 ;  /* 0x0000000204007986 */ /* 0x004fe2000c101b04 */
[----:B------:R-:W-:Y:S05]  /*0100*/  EXIT ;  /* 0x000000000000794d */ /* 0x000fea0003800000 */
.L_x_30:
        /* <DEDUP_REMOVED lines=15> */
.L_x_36:


//--------------------- .nv.shared.reserved.0     --------------------------
	.section	.nv.shared.reserved.0,"aw",@nobits
	.weak		__nv_reservedSMEM_offset_0_alias
	.size		__nv_reservedSMEM_offset_0_alias, 0, 64
	.other		__nv_reservedSMEM_offset_0_alias,@"STO_CUDA_RESERVED_SHARED STV_DEFAULT"
__nv_reservedSMEM_offset_0_alias:
	.zero		0
	.zero		64


//--------------------- .nv.constant0._Z14elementwiseDivPfS_S_i --------------------------
	.section	.nv.constant0._Z14elementwiseDivPfS_S_i,"a",@progbits
	.sectionflags	@""
	.align	4
.nv.constant0._Z14elementwiseDivPfS_S_i:
	.zero		924


//--------------------- .nv.constant0._Z18elementwiseInversePfS_i --------------------------
	.section	.nv.constant0._Z18elementwiseInversePfS_i,"a",@progbits
	.sectionflags	@""
	.align	4
.nv.constant0._Z18elementwiseInversePfS_i:
	.zero		916


//--------------------- .nv.constant0._Z25convertBatchedToFlattenedPPfS_ii --------------------------
	.section	.nv.constant0._Z25convertBatchedToFlattenedPPfS_ii,"a",@progbits
	.sectionflags	@""
	.align	4
.nv.constant0._Z25convertBatchedToFlattenedPPfS_ii:
	.zero		920


//--------------------- .nv.constant0._Z25convertFlattenedToBatchedPfPS_ii --------------------------
	.section	.nv.constant0._Z25convertFlattenedToBatchedPfPS_ii,"a",@progbits
	.sectionflags	@""
	.align	4
.nv.constant0._Z25convertFlattenedToBatchedPfPS_ii:
	.zero		920


//--------------------- SYMBOLS --------------------------

	.type		.nv.reservedSmem.offset0,@object
	.size		.nv.reservedSmem.offset0,0x4
